	.target	sm_100a

	.elftype	@"ET_EXEC"


//--------------------- .note.nv.tkinfo           --------------------------
	.section	.note.nv.tkinfo,"",@"SHT_NOTE"
	.sectionflags	@"SHF_NOTE_NV_TKINFO"
	.tkinfo
        /*0018*/ 	.word	0x00000002
        /*0030*/ 	.string	""
        /*0030*/ 	.string	"ptxas"
        /*0030*/ 	.string	"Cuda compilation tools, release 13.0, V13.0.88"
        /*0030*/ 	.string	"Build cuda_13.0.r13.0/compiler.36424714_0"
        /*0030*/ 	.string	"-arch sm_100a -m 64 "



//--------------------- .note.nv.cuinfo           --------------------------
	.section	.note.nv.cuinfo,"",@"SHT_NOTE"
	.sectionflags	@"SHF_NOTE_NV_CUINFO"
        /*0018*/ 	.short	0x0002
        /*001a*/ 	.short	0x0064
        /*001c*/ 	.short	0x0082
	.zero		2


//--------------------- .nv.info                  --------------------------
	.section	.nv.info,"",@"SHT_CUDA_INFO"
	.align	4


	//----- nvinfo : EIATTR_REGCOUNT
	.align		4
        /*0000*/ 	.byte	0x04, 0x2f
        /*0002*/ 	.short	(.L_19 - .L_18)
	.align		4
.L_18:
        /*0004*/ 	.word	index@(_ZN7cutlass13device_kernelINS_4conv6kernel13ConvUniversalINS1_16ConvProblemShapeILNS1_8OperatorE0ELi3EEENS1_10collective14CollectiveConvINS1_47MainloopSm100TmaUmmaWarpSpecializedImplicitGemmILS5_0ELi54ELi3ELi1ELi2EN4cute5tupleIJNSA_1CILi2EEENSC_ILi1EEESE_EEEEENSB_IJNSC_ILi64EEESH_NSB_IJNSC_ILi32EEEEEEEEENS_12float_e4m3_tESL_NSA_8TiledMMAINSA_8MMA_AtomIJNSA_10MMA_TraitsINSA_19SM100_MMA_F8F6F4_SSEJSL_SL_fSH_SH_NSA_17integral_constantINSA_4UMMA5MajorELSS_0EEEST_NSQ_INSR_7ScaleInELSU_0EEESV_EEEEEENSA_6LayoutINSB_IJSE_SE_SE_EEENSB_IJNSC_ILi0EEES10_S10_EEEEENSB_IJNSA_10UnderscoreES13_S13_EEEEENS7_6detail27Sm100ImplicitGemmTileTraitsINSA_20SM90_TMA_LOAD_IM2COLENSA_14ComposedLayoutINSA_7SwizzleILi1ELi4ELi3EEENSA_18smem_ptr_flag_bitsILi8EEENSY_INSB_IJNSC_ILi8EEESI_EEENSB_IJSI_SE_EEEEEEEvEENS17_INSA_23SM90_TMA_LOAD_MULTICASTES1I_vEEEENS_8epilogue10collective18CollectiveEpilogueINS1N_23Sm100TmaWarpSpecializedILi1ELi1ELi32ELb0ELb0EEEJSK_NSB_IJNSY_ISH_SE_EES1S_EEESL_NSB_IJNSB_IJllllEEESE_S10_EEESL_S1V_NS1N_6fusion15FusionCallbacksIS1R_NS1W_17LinearCombinationISL_fSL_fLNS_15FloatRoundStyleE2EEESK_S1T_JEEENSA_5SM1004TMEM4LOAD26SM100_TMEM_LOAD_16dp32b32xES18_NS19_INS1A_ILi2ELi4ELi3EEES1D_NSY_INSB_IJS1E_SH_EEENSB_IJSH_SE_EEEEEEENSA_39AutoVectorizingCopyWithAssumedAlignmentILi128EEENSA_21SM90_TMA_STORE_IM2COLES2A_S2C_S2C_EEEvvEEEEvNT_6ParamsE)
        /*0008*/ 	.word	0x0000005d


	//----- nvinfo : EIATTR_FRAME_SIZE
	.align		4
.L_19:
        /*000c*/ 	.byte	0x04, 0x11
        /*000e*/ 	.short	(.L_21 - .L_20)
	.align		4
.L_20:
        /*0010*/ 	.word	index@($__internal_2_$__cuda_sm10x_tcgen05_guardrail_trap_unallocated_columns_being_dealloced)
        /*0014*/ 	.word	0x00000008


	//----- nvinfo : EIATTR_FRAME_SIZE
	.align		4
.L_21:
        /*0018*/ 	.byte	0x04, 0x11
        /*001a*/ 	.short	(.L_23 - .L_22)
	.align		4
.L_22:
        /*001c*/ 	.word	index@($__internal_1_$__cuda_sm10x_tcgen05_guardrail_trap_phase_invalid_during_alloc)
        /*0020*/ 	.word	0x00000008


	//----- nvinfo : EIATTR_FRAME_SIZE
	.align		4
.L_23:
        /*0024*/ 	.byte	0x04, 0x11
        /*0026*/ 	.short	(.L_25 - .L_24)
	.align		4
.L_24:
        /*0028*/ 	.word	index@($__internal_0_$__cuda_sm10x_tcgen05_guardrail_trap_col_being_dealloced_not_returned_by_alloc)
        /*002c*/ 	.word	0x00000008


	//----- nvinfo : EIATTR_FRAME_SIZE
	.align		4
.L_25:
        /*0030*/ 	.byte	0x04, 0x11
        /*0032*/ 	.short	(.L_27 - .L_26)
	.align		4
.L_26:
        /*0034*/ 	.word	index@(_ZN7cutlass13device_kernelINS_4conv6kernel13ConvUniversalINS1_16ConvProblemShapeILNS1_8OperatorE0ELi3EEENS1_10collective14CollectiveConvINS1_47MainloopSm100TmaUmmaWarpSpecializedImplicitGemmILS5_0ELi54ELi3ELi1ELi2EN4cute5tupleIJNSA_1CILi2EEENSC_ILi1EEESE_EEEEENSB_IJNSC_ILi64EEESH_NSB_IJNSC_ILi32EEEEEEEEENS_12float_e4m3_tESL_NSA_8TiledMMAINSA_8MMA_AtomIJNSA_10MMA_TraitsINSA_19SM100_MMA_F8F6F4_SSEJSL_SL_fSH_SH_NSA_17integral_constantINSA_4UMMA5MajorELSS_0EEEST_NSQ_INSR_7ScaleInELSU_0EEESV_EEEEEENSA_6LayoutINSB_IJSE_SE_SE_EEENSB_IJNSC_ILi0EEES10_S10_EEEEENSB_IJNSA_10UnderscoreES13_S13_EEEEENS7_6detail27Sm100ImplicitGemmTileTraitsINSA_20SM90_TMA_LOAD_IM2COLENSA_14ComposedLayoutINSA_7SwizzleILi1ELi4ELi3EEENSA_18smem_ptr_flag_bitsILi8EEENSY_INSB_IJNSC_ILi8EEESI_EEENSB_IJSI_SE_EEEEEEEvEENS17_INSA_23SM90_TMA_LOAD_MULTICASTES1I_vEEEENS_8epilogue10collective18CollectiveEpilogueINS1N_23Sm100TmaWarpSpecializedILi1ELi1ELi32ELb0ELb0EEEJSK_NSB_IJNSY_ISH_SE_EES1S_EEESL_NSB_IJNSB_IJllllEEESE_S10_EEESL_S1V_NS1N_6fusion15FusionCallbacksIS1R_NS1W_17LinearCombinationISL_fSL_fLNS_15FloatRoundStyleE2EEESK_S1T_JEEENSA_5SM1004TMEM4LOAD26SM100_TMEM_LOAD_16dp32b32xES18_NS19_INS1A_ILi2ELi4ELi3EEES1D_NSY_INSB_IJS1E_SH_EEENSB_IJSH_SE_EEEEEEENSA_39AutoVectorizingCopyWithAssumedAlignmentILi128EEENSA_21SM90_TMA_STORE_IM2COLES2A_S2C_S2C_EEEvvEEEEvNT_6ParamsE)
        /*0038*/ 	.word	0x00000008


	//----- nvinfo : EIATTR_MIN_STACK_SIZE
	.align		4
.L_27:
        /*003c*/ 	.byte	0x04, 0x12
        /*003e*/ 	.short	(.L_29 - .L_28)
	.align		4
.L_28:
        /*0040*/ 	.word	index@(_ZN7cutlass13device_kernelINS_4conv6kernel13ConvUniversalINS1_16ConvProblemShapeILNS1_8OperatorE0ELi3EEENS1_10collective14CollectiveConvINS1_47MainloopSm100TmaUmmaWarpSpecializedImplicitGemmILS5_0ELi54ELi3ELi1ELi2EN4cute5tupleIJNSA_1CILi2EEENSC_ILi1EEESE_EEEEENSB_IJNSC_ILi64EEESH_NSB_IJNSC_ILi32EEEEEEEEENS_12float_e4m3_tESL_NSA_8TiledMMAINSA_8MMA_AtomIJNSA_10MMA_TraitsINSA_19SM100_MMA_F8F6F4_SSEJSL_SL_fSH_SH_NSA_17integral_constantINSA_4UMMA5MajorELSS_0EEEST_NSQ_INSR_7ScaleInELSU_0EEESV_EEEEEENSA_6LayoutINSB_IJSE_SE_SE_EEENSB_IJNSC_ILi0EEES10_S10_EEEEENSB_IJNSA_10UnderscoreES13_S13_EEEEENS7_6detail27Sm100ImplicitGemmTileTraitsINSA_20SM90_TMA_LOAD_IM2COLENSA_14ComposedLayoutINSA_7SwizzleILi1ELi4ELi3EEENSA_18smem_ptr_flag_bitsILi8EEENSY_INSB_IJNSC_ILi8EEESI_EEENSB_IJSI_SE_EEEEEEEvEENS17_INSA_23SM90_TMA_LOAD_MULTICASTES1I_vEEEENS_8epilogue10collective18CollectiveEpilogueINS1N_23Sm100TmaWarpSpecializedILi1ELi1ELi32ELb0ELb0EEEJSK_NSB_IJNSY_ISH_SE_EES1S_EEESL_NSB_IJNSB_IJllllEEESE_S10_EEESL_S1V_NS1N_6fusion15FusionCallbacksIS1R_NS1W_17LinearCombinationISL_fSL_fLNS_15FloatRoundStyleE2EEESK_S1T_JEEENSA_5SM1004TMEM4LOAD26SM100_TMEM_LOAD_16dp32b32xES18_NS19_INS1A_ILi2ELi4ELi3EEES1D_NSY_INSB_IJS1E_SH_EEENSB_IJSH_SE_EEEEEEENSA_39AutoVectorizingCopyWithAssumedAlignmentILi128EEENSA_21SM90_TMA_STORE_IM2COLES2A_S2C_S2C_EEEvvEEEEvNT_6ParamsE)
        /*0044*/ 	.word	0x00000008
.L_29:


//--------------------- .nv.compat                --------------------------
	.section	.nv.compat,"",@"SHT_CUDA_COMPAT_INFO"
	.align	4
        /*0000*/ 	.byte	0x02, 0x09, 0x01, 0x00, 0x02, 0x02, 0x02, 0x00, 0x02, 0x05, 0x05, 0x00, 0x03, 0x07, 0x01, 0x01
        /*0010*/ 	.byte	0x02, 0x03, 0x01, 0x00, 0x02, 0x06, 0x01, 0x00, 0x04, 0x0b, 0x08, 0x00, 0x09, 0x00, 0x00, 0x00
        /*0020*/ 	.byte	0x00, 0x00, 0x00, 0x00


//--------------------- .nv.info._ZN7cutlass13device_kernelINS_4conv6kernel13ConvUniversalINS1_16ConvProblemShapeILNS1_8OperatorE0ELi3EEENS1_10collective14CollectiveConvINS1_47MainloopSm100TmaUmmaWarpSpecializedImplicitGemmILS5_0ELi54ELi3ELi1ELi2EN4cute5tupleIJNSA_1CILi2EEENSC_ILi1EEESE_EEEEENSB_IJNSC_ILi64EEESH_NSB_IJNSC_ILi32EEEEEEEEENS_12float_e4m3_tESL_NSA_8TiledMMAINSA_8MMA_AtomIJNSA_10MMA_TraitsINSA_19SM100_MMA_F8F6F4_SSEJSL_SL_fSH_SH_NSA_17integral_constantINSA_4UMMA5MajorELSS_0EEEST_NSQ_INSR_7ScaleInELSU_0EEESV_EEEEEENSA_6LayoutINSB_IJSE_SE_SE_EEENSB_IJNSC_ILi0EEES10_S10_EEEEENSB_IJNSA_10UnderscoreES13_S13_EEEEENS7_6detail27Sm100ImplicitGemmTileTraitsINSA_20SM90_TMA_LOAD_IM2COLENSA_14ComposedLayoutINSA_7SwizzleILi1ELi4ELi3EEENSA_18smem_ptr_flag_bitsILi8EEENSY_INSB_IJNSC_ILi8EEESI_EEENSB_IJSI_SE_EEEEEEEvEENS17_INSA_23SM90_TMA_LOAD_MULTICASTES1I_vEEEENS_8epilogue10collective18CollectiveEpilogueINS1N_23Sm100TmaWarpSpecializedILi1ELi1ELi32ELb0ELb0EEEJSK_NSB_IJNSY_ISH_SE_EES1S_EEESL_NSB_IJNSB_IJllllEEESE_S10_EEESL_S1V_NS1N_6fusion15FusionCallbacksIS1R_NS1W_17LinearCombinationISL_fSL_fLNS_15FloatRoundStyleE2EEESK_S1T_JEEENSA_5SM1004TMEM4LOAD26SM100_TMEM_LOAD_16dp32b32xES18_NS19_INS1A_ILi2ELi4ELi3EEES1D_NSY_INSB_IJS1E_SH_EEENSB_IJSH_SE_EEEEEEENSA_39AutoVectorizingCopyWithAssumedAlignmentILi128EEENSA_21SM90_TMA_STORE_IM2COLES2A_S2C_S2C_EEEvvEEEEvNT_6ParamsE --------------------------
	.section	.nv.info._ZN7cutlass13device_kernelINS_4conv6kernel13ConvUniversalINS1_16ConvProblemShapeILNS1_8OperatorE0ELi3EEENS1_10collective14CollectiveConvINS1_47MainloopSm100TmaUmmaWarpSpecializedImplicitGemmILS5_0ELi54ELi3ELi1ELi2EN4cute5tupleIJNSA_1CILi2EEENSC_ILi1EEESE_EEEEENSB_IJNSC_ILi64EEESH_NSB_IJNSC_ILi32EEEEEEEEENS_12float_e4m3_tESL_NSA_8TiledMMAINSA_8MMA_AtomIJNSA_10MMA_TraitsINSA_19SM100_MMA_F8F6F4_SSEJSL_SL_fSH_SH_NSA_17integral_constantINSA_4UMMA5MajorELSS_0EEEST_NSQ_INSR_7ScaleInELSU_0EEESV_EEEEEENSA_6LayoutINSB_IJSE_SE_SE_EEENSB_IJNSC_ILi0EEES10_S10_EEEEENSB_IJNSA_10UnderscoreES13_S13_EEEEENS7_6detail27Sm100ImplicitGemmTileTraitsINSA_20SM90_TMA_LOAD_IM2COLENSA_14ComposedLayoutINSA_7SwizzleILi1ELi4ELi3EEENSA_18smem_ptr_flag_bitsILi8EEENSY_INSB_IJNSC_ILi8EEESI_EEENSB_IJSI_SE_EEEEEEEvEENS17_INSA_23SM90_TMA_LOAD_MULTICASTES1I_vEEEENS_8epilogue10collective18CollectiveEpilogueINS1N_23Sm100TmaWarpSpecializedILi1ELi1ELi32ELb0ELb0EEEJSK_NSB_IJNSY_ISH_SE_EES1S_EEESL_NSB_IJNSB_IJllllEEESE_S10_EEESL_S1V_NS1N_6fusion15FusionCallbacksIS1R_NS1W_17LinearCombinationISL_fSL_fLNS_15FloatRoundStyleE2EEESK_S1T_JEEENSA_5SM1004TMEM4LOAD26SM100_TMEM_LOAD_16dp32b32xES18_NS19_INS1A_ILi2ELi4ELi3EEES1D_NSY_INSB_IJS1E_SH_EEENSB_IJSH_SE_EEEEEEENSA_39AutoVectorizingCopyWithAssumedAlignmentILi128EEENSA_21SM90_TMA_STORE_IM2COLES2A_S2C_S2C_EEEvvEEEEvNT_6ParamsE,"",@"SHT_CUDA_INFO"
	.sectionflags	@""
	.align	4


	//----- nvinfo : EIATTR_CUDA_API_VERSION
	.align		4
        /*0000*/ 	.byte	0x04, 0x37
        /*0002*/ 	.short	(.L_31 - .L_30)
.L_30:
        /*0004*/ 	.word	0x00000082


	//----- nvinfo : EIATTR_KPARAM_INFO
	.align		4
.L_31:
        /*0008*/ 	.byte	0x04, 0x17
        /*000a*/ 	.short	(.L_33 - .L_32)
.L_32:
        /*000c*/ 	.word	0x00000000
        /*0010*/ 	.short	0x0000
        /*0012*/ 	.short	0x0000
        /*0014*/ 	.byte	0x00, 0xf0, 0x01, 0x24


	//----- nvinfo : EIATTR_AT_ENTRY_FRAGMENTS
	.align		4
.L_33:
        /*0018*/ 	.byte	0x04, 0x4f
        /*001a*/ 	.short	(.L_35 - .L_34)


	//   ....[0]....
.L_34:
        /*001c*/ 	.word	0x00000006


	//----- nvinfo : EIATTR_RESERVED_SMEM_USED
	.align		4
.L_35:
        /*0020*/ 	.byte	0x01, 0x41
	.zero		2


	//----- nvinfo : EIATTR_SPARSE_MMA_MASK
	.align		4
        /*0024*/ 	.byte	0x03, 0x50
        /*0026*/ 	.short	0x0000


	//----- nvinfo : EIATTR_TCGEN05_1CTA_USED
	.align		4
        /*0028*/ 	.byte	0x01, 0x51
	.zero		2


	//----- nvinfo : EIATTR_MAXREG_COUNT
	.align		4
        /*002c*/ 	.byte	0x03, 0x1b
        /*002e*/ 	.short	0x00ff


	//----- nvinfo : EIATTR_NUM_BARRIERS
	.align		4
        /*0030*/ 	.byte	0x02, 0x4c
        /*0032*/ 	.byte	0x07
	.zero		1


	//----- nvinfo : EIATTR_EXTERNS
	.align		4
        /*0034*/ 	.byte	0x04, 0x0f
        /*0036*/ 	.short	(.L_37 - .L_36)


	//   ....[0]....
	.align		4
.L_36:
        /*0038*/ 	.word	index@(__assertfail)


	//----- nvinfo : EIATTR_MERCURY_ISA_VERSION
	.align		4
.L_37:
        /*003c*/ 	.byte	0x03, 0x5f
        /*003e*/ 	.short	0x0101


	//----- nvinfo : EIATTR_INT_WARP_WIDE_INSTR_OFFSETS
	.align		4
        /*0040*/ 	.byte	0x04, 0x31
        /*0042*/ 	.short	(.L_39 - .L_38)


	//   ....[0]....
.L_38:
        /*0044*/ 	.word	0x00005ec0


	//   ....[1]....
        /*0048*/ 	.word	0x00005ee0


	//   ....[2]....
        /*004c*/ 	.word	0x00005f10


	//   ....[3]....
        /*0050*/ 	.word	0x00006aa0


	//   ....[4]....
        /*0054*/ 	.word	0x00006d10


	//----- nvinfo : EIATTR_COOP_GROUP_MASK_REGIDS
	.align		4
.L_39:
        /*0058*/ 	.byte	0x04, 0x29
        /*005a*/ 	.short	(.L_41 - .L_40)


	//   ....[0]....
.L_40:
        /*005c*/ 	.word	0xffffffff


	//   ....[1]....
        /*0060*/ 	.word	0xffffffff


	//   ....[2]....
        /*0064*/ 	.word	0xffffffff


	//   ....[3]....
        /*0068*/ 	.word	0xffffffff


	//   ....[4]....
        /*006c*/ 	.word	0xffffffff


	//   ....[5]....
        /*0070*/ 	.word	0xffffffff


	//   ....[6]....
        /*0074*/ 	.word	0xffffffff


	//   ....[7]....
        /*0078*/ 	.word	0xffffffff


	//   ....[8]....
        /*007c*/ 	.word	0xffffffff


	//   ....[9]....
        /*0080*/ 	.word	0xffffffff


	//   ....[10]....
        /*0084*/ 	.word	0xffffffff


	//   ....[11]....
        /*0088*/ 	.word	0xffffffff


	//   ....[12]....
        /*008c*/ 	.word	0xffffffff


	//----- nvinfo : EIATTR_COOP_GROUP_INSTR_OFFSETS
	.align		4
.L_41:
        /*0090*/ 	.byte	0x04, 0x28
        /*0092*/ 	.short	(.L_43 - .L_42)


	//   ....[0]....
.L_42:
        /*0094*/ 	.word	0x00000090


	//   ....[1]....
        /*0098*/ 	.word	0x00000500


	//   ....[2]....
        /*009c*/ 	.word	0x00000d00


	//   ....[3]....
        /*00a0*/ 	.word	0x00000e40


	//   ....[4]....
        /*00a4*/ 	.word	0x00000f40


	//   ....[5]....
        /*00a8*/ 	.word	0x00001090


	//   ....[6]....
        /*00ac*/ 	.word	0x00001290


	//   ....[7]....
        /*00b0*/ 	.word	0x00002b50


	//   ....[8]....
        /*00b4*/ 	.word	0x00005380


	//   ....[9]....
        /*00b8*/ 	.word	0x00005590


	//   ....[10]....
        /*00bc*/ 	.word	0x000055c0


	//   ....[11]....
        /*00c0*/ 	.word	0x00005da0


	//   ....[12]....
        /*00c4*/ 	.word	0x00005fe0


	//----- nvinfo : EIATTR_VRC_CTA_INIT_COUNT
	.align		4
.L_43:
        /*00c8*/ 	.byte	0x02, 0x4a
        /*00ca*/ 	.byte	0x80
	.zero		1


	//----- nvinfo : EIATTR_SYSCALL_OFFSETS
	.align		4
        /*00cc*/ 	.byte	0x04, 0x46
        /*00ce*/ 	.short	(.L_45 - .L_44)


	//   ....[0]....
.L_44:
        /*00d0*/ 	.word	0x000078a0


	//   ....[1]....
        /*00d4*/ 	.word	0x000079e0


	//   ....[2]....
        /*00d8*/ 	.word	0x00008150


	//----- nvinfo : EIATTR_MBARRIER_INSTR_OFFSETS
	.align		4
.L_45:
        /*00dc*/ 	.byte	0x04, 0x39
        /*00de*/ 	.short	(.L_47 - .L_46)


	//   ....[0]....
.L_46:
        /*00e0*/ 	.word	0x00000620
        /*00e4*/ 	.word	0x000000ff
        /*00e8*/ 	.word	0x00000000
        /*00ec*/ 	.short	0x0100
        /*00ee*/ 	.byte	0x04
	.zero		1


	//   ....[1]....
        /*00f0*/ 	.word	0x00000630
        /*00f4*/ 	.word	0x000000ff
        /*00f8*/ 	.word	0x000001b0
        /*00fc*/ 	.short	0x0100
        /*00fe*/ 	.byte	0x04
	.zero		1


	//   ....[2]....
        /*0100*/ 	.word	0x00000640
        /*0104*/ 	.word	0x000000ff
        /*0108*/ 	.word	0x00000008
        /*010c*/ 	.short	0x0100
        /*010e*/ 	.byte	0x04
	.zero		1


	//   ....[3]....
        /*0110*/ 	.word	0x00000650
        /*0114*/ 	.word	0x000000ff
        /*0118*/ 	.word	0x000001b8
        /*011c*/ 	.short	0x0100
        /*011e*/ 	.byte	0x04
	.zero		1


	//   ....[4]....
        /*0120*/ 	.word	0x00000660
        /*0124*/ 	.word	0x000000ff
        /*0128*/ 	.word	0x00000010
        /*012c*/ 	.short	0x0100
        /*012e*/ 	.byte	0x04
	.zero		1


	//   ....[5]....
        /*0130*/ 	.word	0x00000670
        /*0134*/ 	.word	0x000000ff
        /*0138*/ 	.word	0x000001c0
        /*013c*/ 	.short	0x0100
        /*013e*/ 	.byte	0x04
	.zero		1


	//   ....[6]....
        /*0140*/ 	.word	0x00000680
        /*0144*/ 	.word	0x000000ff
        /*0148*/ 	.word	0x00000018
        /*014c*/ 	.short	0x0100
        /*014e*/ 	.byte	0x04
	.zero		1


	//   ....[7]....
        /*0150*/ 	.word	0x00000690
        /*0154*/ 	.word	0x000000ff
        /*0158*/ 	.word	0x000001c8
        /*015c*/ 	.short	0x0100
        /*015e*/ 	.byte	0x04
	.zero		1


	//   ....[8]....
        /*0160*/ 	.word	0x000006a0
        /*0164*/ 	.word	0x000000ff
        /*0168*/ 	.word	0x00000020
        /*016c*/ 	.short	0x0100
        /*016e*/ 	.byte	0x04
	.zero		1


	//   ....[9]....
        /*0170*/ 	.word	0x000006b0
        /*0174*/ 	.word	0x000000ff
        /*0178*/ 	.word	0x000001d0
        /*017c*/ 	.short	0x0100
        /*017e*/ 	.byte	0x04
	.zero		1


	//   ....[10]....
        /*0180*/ 	.word	0x000006c0
        /*0184*/ 	.word	0x000000ff
        /*0188*/ 	.word	0x00000028
        /*018c*/ 	.short	0x0100
        /*018e*/ 	.byte	0x04
	.zero		1


	//   ....[11]....
        /*0190*/ 	.word	0x000006d0
        /*0194*/ 	.word	0x000000ff
        /*0198*/ 	.word	0x000001d8
        /*019c*/ 	.short	0x0100
        /*019e*/ 	.byte	0x04
	.zero		1


	//   ....[12]....
        /*01a0*/ 	.word	0x000006e0
        /*01a4*/ 	.word	0x000000ff
        /*01a8*/ 	.word	0x00000030
        /*01ac*/ 	.short	0x0100
        /*01ae*/ 	.byte	0x04
	.zero		1


	//   ....[13]....
        /*01b0*/ 	.word	0x000006f0
        /*01b4*/ 	.word	0x000000ff
        /*01b8*/ 	.word	0x000001e0
        /*01bc*/ 	.short	0x0100
        /*01be*/ 	.byte	0x04
	.zero		1


	//   ....[14]....
        /*01c0*/ 	.word	0x00000700
        /*01c4*/ 	.word	0x000000ff
        /*01c8*/ 	.word	0x00000038
        /*01cc*/ 	.short	0x0100
        /*01ce*/ 	.byte	0x04
	.zero		1


	//   ....[15]....
        /*01d0*/ 	.word	0x00000710
        /*01d4*/ 	.word	0x000000ff
        /*01d8*/ 	.word	0x000001e8
        /*01dc*/ 	.short	0x0100
        /*01de*/ 	.byte	0x04
	.zero		1


	//   ....[16]....
        /*01e0*/ 	.word	0x00000720
        /*01e4*/ 	.word	0x000000ff
        /*01e8*/ 	.word	0x00000040
        /*01ec*/ 	.short	0x0100
        /*01ee*/ 	.byte	0x04
	.zero		1


	//   ....[17]....
        /*01f0*/ 	.word	0x00000730
        /*01f4*/ 	.word	0x000000ff
        /*01f8*/ 	.word	0x000001f0
        /*01fc*/ 	.short	0x0100
        /*01fe*/ 	.byte	0x04
	.zero		1


	//   ....[18]....
        /*0200*/ 	.word	0x00000740
        /*0204*/ 	.word	0x000000ff
        /*0208*/ 	.word	0x00000048
        /*020c*/ 	.short	0x0100
        /*020e*/ 	.byte	0x04
	.zero		1


	//   ....[19]....
        /*0210*/ 	.word	0x00000750
        /*0214*/ 	.word	0x000000ff
        /*0218*/ 	.word	0x000001f8
        /*021c*/ 	.short	0x0100
        /*021e*/ 	.byte	0x04
	.zero		1


	//   ....[20]....
        /*0220*/ 	.word	0x00000760
        /*0224*/ 	.word	0x000000ff
        /*0228*/ 	.word	0x00000050
        /*022c*/ 	.short	0x0100
        /*022e*/ 	.byte	0x04
	.zero		1


	//   ....[21]....
        /*0230*/ 	.word	0x00000770
        /*0234*/ 	.word	0x000000ff
        /*0238*/ 	.word	0x00000200
        /*023c*/ 	.short	0x0100
        /*023e*/ 	.byte	0x04
	.zero		1


	//   ....[22]....
        /*0240*/ 	.word	0x00000780
        /*0244*/ 	.word	0x000000ff
        /*0248*/ 	.word	0x00000058
        /*024c*/ 	.short	0x0100
        /*024e*/ 	.byte	0x04
	.zero		1


	//   ....[23]....
        /*0250*/ 	.word	0x00000790
        /*0254*/ 	.word	0x000000ff
        /*0258*/ 	.word	0x00000208
        /*025c*/ 	.short	0x0100
        /*025e*/ 	.byte	0x04
	.zero		1


	//   ....[24]....
        /*0260*/ 	.word	0x000007a0
        /*0264*/ 	.word	0x000000ff
        /*0268*/ 	.word	0x00000060
        /*026c*/ 	.short	0x0100
        /*026e*/ 	.byte	0x04
	.zero		1


	//   ....[25]....
        /*0270*/ 	.word	0x000007b0
        /*0274*/ 	.word	0x000000ff
        /*0278*/ 	.word	0x00000210
        /*027c*/ 	.short	0x0100
        /*027e*/ 	.byte	0x04
	.zero		1


	//   ....[26]....
        /*0280*/ 	.word	0x000007c0
        /*0284*/ 	.word	0x000000ff
        /*0288*/ 	.word	0x00000068
        /*028c*/ 	.short	0x0100
        /*028e*/ 	.byte	0x04
	.zero		1


	//   ....[27]....
        /*0290*/ 	.word	0x000007d0
        /*0294*/ 	.word	0x000000ff
        /*0298*/ 	.word	0x00000218
        /*029c*/ 	.short	0x0100
        /*029e*/ 	.byte	0x04
	.zero		1


	//   ....[28]....
        /*02a0*/ 	.word	0x000007e0
        /*02a4*/ 	.word	0x000000ff
        /*02a8*/ 	.word	0x00000070
        /*02ac*/ 	.short	0x0100
        /*02ae*/ 	.byte	0x04
	.zero		1


	//   ....[29]....
        /*02b0*/ 	.word	0x000007f0
        /*02b4*/ 	.word	0x000000ff
        /*02b8*/ 	.word	0x00000220
        /*02bc*/ 	.short	0x0100
        /*02be*/ 	.byte	0x04
	.zero		1


	//   ....[30]....
        /*02c0*/ 	.word	0x00000800
        /*02c4*/ 	.word	0x000000ff
        /*02c8*/ 	.word	0x00000078
        /*02cc*/ 	.short	0x0100
        /*02ce*/ 	.byte	0x04
	.zero		1


	//   ....[31]....
        /*02d0*/ 	.word	0x00000810
        /*02d4*/ 	.word	0x000000ff
        /*02d8*/ 	.word	0x00000228
        /*02dc*/ 	.short	0x0100
        /*02de*/ 	.byte	0x04
	.zero		1


	//   ....[32]....
        /*02e0*/ 	.word	0x00000820
        /*02e4*/ 	.word	0x000000ff
        /*02e8*/ 	.word	0x00000080
        /*02ec*/ 	.short	0x0100
        /*02ee*/ 	.byte	0x04
	.zero		1


	//   ....[33]....
        /*02f0*/ 	.word	0x00000830
        /*02f4*/ 	.word	0x000000ff
        /*02f8*/ 	.word	0x00000230
        /*02fc*/ 	.short	0x0100
        /*02fe*/ 	.byte	0x04
	.zero		1


	//   ....[34]....
        /*0300*/ 	.word	0x00000840
        /*0304*/ 	.word	0x000000ff
        /*0308*/ 	.word	0x00000088
        /*030c*/ 	.short	0x0100
        /*030e*/ 	.byte	0x04
	.zero		1


	//   ....[35]....
        /*0310*/ 	.word	0x00000850
        /*0314*/ 	.word	0x000000ff
        /*0318*/ 	.word	0x00000238
        /*031c*/ 	.short	0x0100
        /*031e*/ 	.byte	0x04
	.zero		1


	//   ....[36]....
        /*0320*/ 	.word	0x00000860
        /*0324*/ 	.word	0x000000ff
        /*0328*/ 	.word	0x00000090
        /*032c*/ 	.short	0x0100
        /*032e*/ 	.byte	0x04
	.zero		1


	//   ....[37]....
        /*0330*/ 	.word	0x00000870
        /*0334*/ 	.word	0x000000ff
        /*0338*/ 	.word	0x00000240
        /*033c*/ 	.short	0x0100
        /*033e*/ 	.byte	0x04
	.zero		1


	//   ....[38]....
        /*0340*/ 	.word	0x00000880
        /*0344*/ 	.word	0x000000ff
        /*0348*/ 	.word	0x00000098
        /*034c*/ 	.short	0x0100
        /*034e*/ 	.byte	0x04
	.zero		1


	//   ....[39]....
        /*0350*/ 	.word	0x00000890
        /*0354*/ 	.word	0x000000ff
        /*0358*/ 	.word	0x00000248
        /*035c*/ 	.short	0x0100
        /*035e*/ 	.byte	0x04
	.zero		1


	//   ....[40]....
        /*0360*/ 	.word	0x000008a0
        /*0364*/ 	.word	0x000000ff
        /*0368*/ 	.word	0x000000a0
        /*036c*/ 	.short	0x0100
        /*036e*/ 	.byte	0x04
	.zero		1


	//   ....[41]....
        /*0370*/ 	.word	0x000008b0
        /*0374*/ 	.word	0x000000ff
        /*0378*/ 	.word	0x00000250
        /*037c*/ 	.short	0x0100
        /*037e*/ 	.byte	0x04
	.zero		1


	//   ....[42]....
        /*0380*/ 	.word	0x000008c0
        /*0384*/ 	.word	0x000000ff
        /*0388*/ 	.word	0x000000a8
        /*038c*/ 	.short	0x0100
        /*038e*/ 	.byte	0x04
	.zero		1


	//   ....[43]....
        /*0390*/ 	.word	0x000008d0
        /*0394*/ 	.word	0x000000ff
        /*0398*/ 	.word	0x00000258
        /*039c*/ 	.short	0x0100
        /*039e*/ 	.byte	0x04
	.zero		1


	//   ....[44]....
        /*03a0*/ 	.word	0x000008e0
        /*03a4*/ 	.word	0x000000ff
        /*03a8*/ 	.word	0x000000b0
        /*03ac*/ 	.short	0x0100
        /*03ae*/ 	.byte	0x04
	.zero		1


	//   ....[45]....
        /*03b0*/ 	.word	0x000008f0
        /*03b4*/ 	.word	0x000000ff
        /*03b8*/ 	.word	0x00000260
        /*03bc*/ 	.short	0x0100
        /*03be*/ 	.byte	0x04
	.zero		1


	//   ....[46]....
        /*03c0*/ 	.word	0x00000900
        /*03c4*/ 	.word	0x000000ff
        /*03c8*/ 	.word	0x000000b8
        /*03cc*/ 	.short	0x0100
        /*03ce*/ 	.byte	0x04
	.zero		1


	//   ....[47]....
        /*03d0*/ 	.word	0x00000910
        /*03d4*/ 	.word	0x000000ff
        /*03d8*/ 	.word	0x00000268
        /*03dc*/ 	.short	0x0100
        /*03de*/ 	.byte	0x04
	.zero		1


	//   ....[48]....
        /*03e0*/ 	.word	0x00000920
        /*03e4*/ 	.word	0x000000ff
        /*03e8*/ 	.word	0x000000c0
        /*03ec*/ 	.short	0x0100
        /*03ee*/ 	.byte	0x04
	.zero		1


	//   ....[49]....
        /*03f0*/ 	.word	0x00000930
        /*03f4*/ 	.word	0x000000ff
        /*03f8*/ 	.word	0x00000270
        /*03fc*/ 	.short	0x0100
        /*03fe*/ 	.byte	0x04
	.zero		1


	//   ....[50]....
        /*0400*/ 	.word	0x00000940
        /*0404*/ 	.word	0x000000ff
        /*0408*/ 	.word	0x000000c8
        /*040c*/ 	.short	0x0100
        /*040e*/ 	.byte	0x04
	.zero		1


	//   ....[51]....
        /*0410*/ 	.word	0x00000950
        /*0414*/ 	.word	0x000000ff
        /*0418*/ 	.word	0x00000278
        /*041c*/ 	.short	0x0100
        /*041e*/ 	.byte	0x04
	.zero		1


	//   ....[52]....
        /*0420*/ 	.word	0x00000960
        /*0424*/ 	.word	0x000000ff
        /*0428*/ 	.word	0x000000d0
        /*042c*/ 	.short	0x0100
        /*042e*/ 	.byte	0x04
	.zero		1


	//   ....[53]....
        /*0430*/ 	.word	0x00000970
        /*0434*/ 	.word	0x000000ff
        /*0438*/ 	.word	0x00000280
        /*043c*/ 	.short	0x0100
        /*043e*/ 	.byte	0x04
	.zero		1


	//   ....[54]....
        /*0440*/ 	.word	0x00000980
        /*0444*/ 	.word	0x000000ff
        /*0448*/ 	.word	0x000000d8
        /*044c*/ 	.short	0x0100
        /*044e*/ 	.byte	0x04
	.zero		1


	//   ....[55]....
        /*0450*/ 	.word	0x00000990
        /*0454*/ 	.word	0x000000ff
        /*0458*/ 	.word	0x00000288
        /*045c*/ 	.short	0x0100
        /*045e*/ 	.byte	0x04
	.zero		1


	//   ....[56]....
        /*0460*/ 	.word	0x000009a0
        /*0464*/ 	.word	0x000000ff
        /*0468*/ 	.word	0x000000e0
        /*046c*/ 	.short	0x0100
        /*046e*/ 	.byte	0x04
	.zero		1


	//   ....[57]....
        /*0470*/ 	.word	0x000009b0
        /*0474*/ 	.word	0x000000ff
        /*0478*/ 	.word	0x00000290
        /*047c*/ 	.short	0x0100
        /*047e*/ 	.byte	0x04
	.zero		1


	//   ....[58]....
        /*0480*/ 	.word	0x000009c0
        /*0484*/ 	.word	0x000000ff
        /*0488*/ 	.word	0x000000e8
        /*048c*/ 	.short	0x0100
        /*048e*/ 	.byte	0x04
	.zero		1


	//   ....[59]....
        /*0490*/ 	.word	0x000009d0
        /*0494*/ 	.word	0x000000ff
        /*0498*/ 	.word	0x00000298
        /*049c*/ 	.short	0x0100
        /*049e*/ 	.byte	0x04
	.zero		1


	//   ....[60]....
        /*04a0*/ 	.word	0x000009e0
        /*04a4*/ 	.word	0x000000ff
        /*04a8*/ 	.word	0x000000f0
        /*04ac*/ 	.short	0x0100
        /*04ae*/ 	.byte	0x04
	.zero		1


	//   ....[61]....
        /*04b0*/ 	.word	0x000009f0
        /*04b4*/ 	.word	0x000000ff
        /*04b8*/ 	.word	0x000002a0
        /*04bc*/ 	.short	0x0100
        /*04be*/ 	.byte	0x04
	.zero		1


	//   ....[62]....
        /*04c0*/ 	.word	0x00000a00
        /*04c4*/ 	.word	0x000000ff
        /*04c8*/ 	.word	0x000000f8
        /*04cc*/ 	.short	0x0100
        /*04ce*/ 	.byte	0x04
	.zero		1


	//   ....[63]....
        /*04d0*/ 	.word	0x00000a10
        /*04d4*/ 	.word	0x000000ff
        /*04d8*/ 	.word	0x000002a8
        /*04dc*/ 	.short	0x0100
        /*04de*/ 	.byte	0x04
	.zero		1


	//   ....[64]....
        /*04e0*/ 	.word	0x00000a20
        /*04e4*/ 	.word	0x000000ff
        /*04e8*/ 	.word	0x00000100
        /*04ec*/ 	.short	0x0100
        /*04ee*/ 	.byte	0x04
	.zero		1


	//   ....[65]....
        /*04f0*/ 	.word	0x00000a30
        /*04f4*/ 	.word	0x000000ff
        /*04f8*/ 	.word	0x000002b0
        /*04fc*/ 	.short	0x0100
        /*04fe*/ 	.byte	0x04
	.zero		1


	//   ....[66]....
        /*0500*/ 	.word	0x00000a40
        /*0504*/ 	.word	0x000000ff
        /*0508*/ 	.word	0x00000108
        /*050c*/ 	.short	0x0100
        /*050e*/ 	.byte	0x04
	.zero		1


	//   ....[67]....
        /*0510*/ 	.word	0x00000a50
        /*0514*/ 	.word	0x000000ff
        /*0518*/ 	.word	0x000002b8
        /*051c*/ 	.short	0x0100
        /*051e*/ 	.byte	0x04
	.zero		1


	//   ....[68]....
        /*0520*/ 	.word	0x00000a60
        /*0524*/ 	.word	0x000000ff
        /*0528*/ 	.word	0x00000110
        /*052c*/ 	.short	0x0100
        /*052e*/ 	.byte	0x04
	.zero		1


	//   ....[69]....
        /*0530*/ 	.word	0x00000a70
        /*0534*/ 	.word	0x000000ff
        /*0538*/ 	.word	0x000002c0
        /*053c*/ 	.short	0x0100
        /*053e*/ 	.byte	0x04
	.zero		1


	//   ....[70]....
        /*0540*/ 	.word	0x00000a80
        /*0544*/ 	.word	0x000000ff
        /*0548*/ 	.word	0x00000118
        /*054c*/ 	.short	0x0100
        /*054e*/ 	.byte	0x04
	.zero		1


	//   ....[71]....
        /*0550*/ 	.word	0x00000a90
        /*0554*/ 	.word	0x000000ff
        /*0558*/ 	.word	0x000002c8
        /*055c*/ 	.short	0x0100
        /*055e*/ 	.byte	0x04
	.zero		1


	//   ....[72]....
        /*0560*/ 	.word	0x00000aa0
        /*0564*/ 	.word	0x000000ff
        /*0568*/ 	.word	0x00000120
        /*056c*/ 	.short	0x0100
        /*056e*/ 	.byte	0x04
	.zero		1


	//   ....[73]....
        /*0570*/ 	.word	0x00000ab0
        /*0574*/ 	.word	0x000000ff
        /*0578*/ 	.word	0x000002d0
        /*057c*/ 	.short	0x0100
        /*057e*/ 	.byte	0x04
	.zero		1


	//   ....[74]....
        /*0580*/ 	.word	0x00000ac0
        /*0584*/ 	.word	0x000000ff
        /*0588*/ 	.word	0x00000128
        /*058c*/ 	.short	0x0100
        /*058e*/ 	.byte	0x04
	.zero		1


	//   ....[75]....
        /*0590*/ 	.word	0x00000ad0
        /*0594*/ 	.word	0x000000ff
        /*0598*/ 	.word	0x000002d8
        /*059c*/ 	.short	0x0100
        /*059e*/ 	.byte	0x04
	.zero		1


	//   ....[76]....
        /*05a0*/ 	.word	0x00000ae0
        /*05a4*/ 	.word	0x000000ff
        /*05a8*/ 	.word	0x00000130
        /*05ac*/ 	.short	0x0100
        /*05ae*/ 	.byte	0x04
	.zero		1


	//   ....[77]....
        /*05b0*/ 	.word	0x00000af0
        /*05b4*/ 	.word	0x000000ff
        /*05b8*/ 	.word	0x000002e0
        /*05bc*/ 	.short	0x0100
        /*05be*/ 	.byte	0x04
	.zero		1


	//   ....[78]....
        /*05c0*/ 	.word	0x00000b00
        /*05c4*/ 	.word	0x000000ff
        /*05c8*/ 	.word	0x00000138
        /*05cc*/ 	.short	0x0100
        /*05ce*/ 	.byte	0x04
	.zero		1


	//   ....[79]....
        /*05d0*/ 	.word	0x00000b10
        /*05d4*/ 	.word	0x000000ff
        /*05d8*/ 	.word	0x000002e8
        /*05dc*/ 	.short	0x0100
        /*05de*/ 	.byte	0x04
	.zero		1


	//   ....[80]....
        /*05e0*/ 	.word	0x00000b20
        /*05e4*/ 	.word	0x000000ff
        /*05e8*/ 	.word	0x00000140
        /*05ec*/ 	.short	0x0100
        /*05ee*/ 	.byte	0x04
	.zero		1


	//   ....[81]....
        /*05f0*/ 	.word	0x00000b30
        /*05f4*/ 	.word	0x000000ff
        /*05f8*/ 	.word	0x000002f0
        /*05fc*/ 	.short	0x0100
        /*05fe*/ 	.byte	0x04
	.zero		1


	//   ....[82]....
        /*0600*/ 	.word	0x00000b40
        /*0604*/ 	.word	0x000000ff
        /*0608*/ 	.word	0x00000148
        /*060c*/ 	.short	0x0100
        /*060e*/ 	.byte	0x04
	.zero		1


	//   ....[83]....
        /*0610*/ 	.word	0x00000b50
        /*0614*/ 	.word	0x000000ff
        /*0618*/ 	.word	0x000002f8
        /*061c*/ 	.short	0x0100
        /*061e*/ 	.byte	0x04
	.zero		1


	//   ....[84]....
        /*0620*/ 	.word	0x00000b60
        /*0624*/ 	.word	0x000000ff
        /*0628*/ 	.word	0x00000150
        /*062c*/ 	.short	0x0100
        /*062e*/ 	.byte	0x04
	.zero		1


	//   ....[85]....
        /*0630*/ 	.word	0x00000b70
        /*0634*/ 	.word	0x000000ff
        /*0638*/ 	.word	0x00000300
        /*063c*/ 	.short	0x0100
        /*063e*/ 	.byte	0x04
	.zero		1


	//   ....[86]....
        /*0640*/ 	.word	0x00000b80
        /*0644*/ 	.word	0x000000ff
        /*0648*/ 	.word	0x00000158
        /*064c*/ 	.short	0x0100
        /*064e*/ 	.byte	0x04
	.zero		1


	//   ....[87]....
        /*0650*/ 	.word	0x00000b90
        /*0654*/ 	.word	0x000000ff
        /*0658*/ 	.word	0x00000308
        /*065c*/ 	.short	0x0100
        /*065e*/ 	.byte	0x04
	.zero		1


	//   ....[88]....
        /*0660*/ 	.word	0x00000ba0
        /*0664*/ 	.word	0x000000ff
        /*0668*/ 	.word	0x00000160
        /*066c*/ 	.short	0x0100
        /*066e*/ 	.byte	0x04
	.zero		1


	//   ....[89]....
        /*0670*/ 	.word	0x00000bb0
        /*0674*/ 	.word	0x000000ff
        /*0678*/ 	.word	0x00000310
        /*067c*/ 	.short	0x0100
        /*067e*/ 	.byte	0x04
	.zero		1


	//   ....[90]....
        /*0680*/ 	.word	0x00000bc0
        /*0684*/ 	.word	0x000000ff
        /*0688*/ 	.word	0x00000168
        /*068c*/ 	.short	0x0100
        /*068e*/ 	.byte	0x04
	.zero		1


	//   ....[91]....
        /*0690*/ 	.word	0x00000bd0
        /*0694*/ 	.word	0x000000ff
        /*0698*/ 	.word	0x00000318
        /*069c*/ 	.short	0x0100
        /*069e*/ 	.byte	0x04
	.zero		1


	//   ....[92]....
        /*06a0*/ 	.word	0x00000be0
        /*06a4*/ 	.word	0x000000ff
        /*06a8*/ 	.word	0x00000170
        /*06ac*/ 	.short	0x0100
        /*06ae*/ 	.byte	0x04
	.zero		1


	//   ....[93]....
        /*06b0*/ 	.word	0x00000bf0
        /*06b4*/ 	.word	0x000000ff
        /*06b8*/ 	.word	0x00000320
        /*06bc*/ 	.short	0x0100
        /*06be*/ 	.byte	0x04
	.zero		1


	//   ....[94]....
        /*06c0*/ 	.word	0x00000c00
        /*06c4*/ 	.word	0x000000ff
        /*06c8*/ 	.word	0x00000178
        /*06cc*/ 	.short	0x0100
        /*06ce*/ 	.byte	0x04
	.zero		1


	//   ....[95]....
        /*06d0*/ 	.word	0x00000c10
        /*06d4*/ 	.word	0x000000ff
        /*06d8*/ 	.word	0x00000328
        /*06dc*/ 	.short	0x0100
        /*06de*/ 	.byte	0x04
	.zero		1


	//   ....[96]....
        /*06e0*/ 	.word	0x00000c20
        /*06e4*/ 	.word	0x000000ff
        /*06e8*/ 	.word	0x00000180
        /*06ec*/ 	.short	0x0100
        /*06ee*/ 	.byte	0x04
	.zero		1


	//   ....[97]....
        /*06f0*/ 	.word	0x00000c30
        /*06f4*/ 	.word	0x000000ff
        /*06f8*/ 	.word	0x00000330
        /*06fc*/ 	.short	0x0100
        /*06fe*/ 	.byte	0x04
	.zero		1


	//   ....[98]....
        /*0700*/ 	.word	0x00000c40
        /*0704*/ 	.word	0x000000ff
        /*0708*/ 	.word	0x00000188
        /*070c*/ 	.short	0x0100
        /*070e*/ 	.byte	0x04
	.zero		1


	//   ....[99]....
        /*0710*/ 	.word	0x00000c50
        /*0714*/ 	.word	0x000000ff
        /*0718*/ 	.word	0x00000338
        /*071c*/ 	.short	0x0100
        /*071e*/ 	.byte	0x04
	.zero		1


	//   ....[100]....
        /*0720*/ 	.word	0x00000c60
        /*0724*/ 	.word	0x000000ff
        /*0728*/ 	.word	0x00000190
        /*072c*/ 	.short	0x0100
        /*072e*/ 	.byte	0x04
	.zero		1


	//   ....[101]....
        /*0730*/ 	.word	0x00000c70
        /*0734*/ 	.word	0x000000ff
        /*0738*/ 	.word	0x00000340
        /*073c*/ 	.short	0x0100
        /*073e*/ 	.byte	0x04
	.zero		1


	//   ....[102]....
        /*0740*/ 	.word	0x00000c80
        /*0744*/ 	.word	0x000000ff
        /*0748*/ 	.word	0x00000198
        /*074c*/ 	.short	0x0100
        /*074e*/ 	.byte	0x04
	.zero		1


	//   ....[103]....
        /*0750*/ 	.word	0x00000c90
        /*0754*/ 	.word	0x000000ff
        /*0758*/ 	.word	0x00000348
        /*075c*/ 	.short	0x0100
        /*075e*/ 	.byte	0x04
	.zero		1


	//   ....[104]....
        /*0760*/ 	.word	0x00000ca0
        /*0764*/ 	.word	0x000000ff
        /*0768*/ 	.word	0x000001a0
        /*076c*/ 	.short	0x0100
        /*076e*/ 	.byte	0x04
	.zero		1


	//   ....[105]....
        /*0770*/ 	.word	0x00000cb0
        /*0774*/ 	.word	0x000000ff
        /*0778*/ 	.word	0x00000350
        /*077c*/ 	.short	0x0100
        /*077e*/ 	.byte	0x04
	.zero		1


	//   ....[106]....
        /*0780*/ 	.word	0x00000cc0
        /*0784*/ 	.word	0x000000ff
        /*0788*/ 	.word	0x000001a8
        /*078c*/ 	.short	0x0100
        /*078e*/ 	.byte	0x04
	.zero		1


	//   ....[107]....
        /*0790*/ 	.word	0x00000cd0
        /*0794*/ 	.word	0x000000ff
        /*0798*/ 	.word	0x00000358
        /*079c*/ 	.short	0x0100
        /*079e*/ 	.byte	0x04
	.zero		1


	//   ....[108]....
        /*07a0*/ 	.word	0x00000e10
        /*07a4*/ 	.word	0x000000ff
        /*07a8*/ 	.word	0x00000360
        /*07ac*/ 	.short	0x0100
        /*07ae*/ 	.byte	0x04
	.zero		1


	//   ....[109]....
        /*07b0*/ 	.word	0x00000e20
        /*07b4*/ 	.word	0x000000ff
        /*07b8*/ 	.word	0x00000368
        /*07bc*/ 	.short	0x0100
        /*07be*/ 	.byte	0x04
	.zero		1


	//   ....[110]....
        /*07c0*/ 	.word	0x00000f10
        /*07c4*/ 	.word	0x000000ff
        /*07c8*/ 	.word	0x00000370
        /*07cc*/ 	.short	0x0100
        /*07ce*/ 	.byte	0x06
	.zero		1


	//   ....[111]....
        /*07d0*/ 	.word	0x00000f20
        /*07d4*/ 	.word	0x000000ff
        /*07d8*/ 	.word	0x00000378
        /*07dc*/ 	.short	0x0100
        /*07de*/ 	.byte	0x06
	.zero		1


	//   ....[112]....
        /*07e0*/ 	.word	0x00001060
        /*07e4*/ 	.word	0x000000ff
        /*07e8*/ 	.word	0x00000380
        /*07ec*/ 	.short	0x0100
        /*07ee*/ 	.byte	0x06
	.zero		1


	//   ....[113]....
        /*07f0*/ 	.word	0x00001070
        /*07f4*/ 	.word	0x000000ff
        /*07f8*/ 	.word	0x00000388
        /*07fc*/ 	.short	0x0100
        /*07fe*/ 	.byte	0x06
	.zero		1


	//   ....[114]....
        /*0800*/ 	.word	0x000011a0
        /*0804*/ 	.word	0x000000ff
        /*0808*/ 	.word	0x00000390
        /*080c*/ 	.short	0x0100
        /*080e*/ 	.byte	0x04
	.zero		1


	//   ....[115]....
        /*0810*/ 	.word	0x000011b0
        /*0814*/ 	.word	0x000000ff
        /*0818*/ 	.word	0x000003a0
        /*081c*/ 	.short	0x0100
        /*081e*/ 	.byte	0x04
	.zero		1


	//   ....[116]....
        /*0820*/ 	.word	0x000011c0
        /*0824*/ 	.word	0x000000ff
        /*0828*/ 	.word	0x00000398
        /*082c*/ 	.short	0x0100
        /*082e*/ 	.byte	0x04
	.zero		1


	//   ....[117]....
        /*0830*/ 	.word	0x000011d0
        /*0834*/ 	.word	0x000000ff
        /*0838*/ 	.word	0x000003a8
        /*083c*/ 	.short	0x0100
        /*083e*/ 	.byte	0x04
	.zero		1


	//   ....[118]....
        /*0840*/ 	.word	0x00001dc0
        /*0844*/ 	.word	0x000000ff
        /*0848*/ 	.word	0x000001b0
        /*084c*/ 	.short	0x010a
        /*084e*/ 	.byte	0x04
	.zero		1


	//   ....[119]....
        /*0850*/ 	.word	0x000020c0
        /*0854*/ 	.word	0x000000ff
        /*0858*/ 	.word	0x000001b0
        /*085c*/ 	.short	0x010a
        /*085e*/ 	.byte	0x09
	.zero		1


	//   ....[120]....
        /*0860*/ 	.word	0x00002250
        /*0864*/ 	.word	0x000000ff
        /*0868*/ 	.word	0x000001b0
        /*086c*/ 	.short	0x010a
        /*086e*/ 	.byte	0x08
	.zero		1


	//   ....[121]....
        /*0870*/ 	.word	0x00002490
        /*0874*/ 	.word	0x000000ff
        /*0878*/ 	.word	0x00000378
        /*087c*/ 	.short	0x0101
        /*087e*/ 	.byte	0x1d
	.zero		1


	//   ....[122]....
        /*0880*/ 	.word	0x000024b0
        /*0884*/ 	.word	0x000000ff
        /*0888*/ 	.word	0x000001b0
        /*088c*/ 	.short	0x010a
        /*088e*/ 	.byte	0x04
	.zero		1


	//   ....[123]....
        /*0890*/ 	.word	0x00002780
        /*0894*/ 	.word	0x000000ff
        /*0898*/ 	.word	0x000001b0
        /*089c*/ 	.short	0x010a
        /*089e*/ 	.byte	0x09
	.zero		1


	//   ....[124]....
        /*08a0*/ 	.word	0x00002910
        /*08a4*/ 	.word	0x000000ff
        /*08a8*/ 	.word	0x000001b0
        /*08ac*/ 	.short	0x010a
        /*08ae*/ 	.byte	0x08
	.zero		1


	//   ....[125]....
        /*08b0*/ 	.word	0x00002b60
        /*08b4*/ 	.word	0x000000ff
        /*08b8*/ 	.word	0x00000380
        /*08bc*/ 	.short	0x010a
        /*08be*/ 	.byte	0x1d
	.zero		1


	//   ....[126]....
        /*08c0*/ 	.word	0x00002c20
        /*08c4*/ 	.word	0x000000ff
        /*08c8*/ 	.word	0x00000000
        /*08cc*/ 	.short	0x0101
        /*08ce*/ 	.byte	0x04
	.zero		1


	//   ....[127]....
        /*08d0*/ 	.word	0x00003210
        /*08d4*/ 	.word	0x000000ff
        /*08d8*/ 	.word	0x00000000
        /*08dc*/ 	.short	0x010a
        /*08de*/ 	.byte	0x04
	.zero		1


	//   ....[128]....
        /*08e0*/ 	.word	0x000032a0
        /*08e4*/ 	.word	0x000000ff
        /*08e8*/ 	.word	0x00000000
        /*08ec*/ 	.short	0x010a
        /*08ee*/ 	.byte	0x05
	.zero		1


	//   ....[129]....
        /*08f0*/ 	.word	0x00003330
        /*08f4*/ 	.word	0x000000ff
        /*08f8*/ 	.word	0x00000000
        /*08fc*/ 	.short	0x010a
        /*08fe*/ 	.byte	0x05
	.zero		1


	//   ....[130]....
        /*0900*/ 	.word	0x000033c0
        /*0904*/ 	.word	0x000000ff
        /*0908*/ 	.word	0x00000000
        /*090c*/ 	.short	0x010a
        /*090e*/ 	.byte	0x05
	.zero		1


	//   ....[131]....
        /*0910*/ 	.word	0x00003450
        /*0914*/ 	.word	0x000000ff
        /*0918*/ 	.word	0x00000000
        /*091c*/ 	.short	0x010a
        /*091e*/ 	.byte	0x05
	.zero		1


	//   ....[132]....
        /*0920*/ 	.word	0x000034e0
        /*0924*/ 	.word	0x000000ff
        /*0928*/ 	.word	0x00000000
        /*092c*/ 	.short	0x010a
        /*092e*/ 	.byte	0x05
	.zero		1


	//   ....[133]....
        /*0930*/ 	.word	0x00003570
        /*0934*/ 	.word	0x000000ff
        /*0938*/ 	.word	0x00000000
        /*093c*/ 	.short	0x010a
        /*093e*/ 	.byte	0x05
	.zero		1


	//   ....[134]....
        /*0940*/ 	.word	0x00003600
        /*0944*/ 	.word	0x000000ff
        /*0948*/ 	.word	0x00000000
        /*094c*/ 	.short	0x010a
        /*094e*/ 	.byte	0x05
	.zero		1


	//   ....[135]....
        /*0950*/ 	.word	0x00003690
        /*0954*/ 	.word	0x000000ff
        /*0958*/ 	.word	0x00000000
        /*095c*/ 	.short	0x010a
        /*095e*/ 	.byte	0x05
	.zero		1


	//   ....[136]....
        /*0960*/ 	.word	0x00003720
        /*0964*/ 	.word	0x000000ff
        /*0968*/ 	.word	0x00000000
        /*096c*/ 	.short	0x010a
        /*096e*/ 	.byte	0x05
	.zero		1


	//   ....[137]....
        /*0970*/ 	.word	0x000037b0
        /*0974*/ 	.word	0x000000ff
        /*0978*/ 	.word	0x00000000
        /*097c*/ 	.short	0x010a
        /*097e*/ 	.byte	0x05
	.zero		1


	//   ....[138]....
        /*0980*/ 	.word	0x00003840
        /*0984*/ 	.word	0x000000ff
        /*0988*/ 	.word	0x00000000
        /*098c*/ 	.short	0x010a
        /*098e*/ 	.byte	0x05
	.zero		1


	//   ....[139]....
        /*0990*/ 	.word	0x000038d0
        /*0994*/ 	.word	0x000000ff
        /*0998*/ 	.word	0x00000000
        /*099c*/ 	.short	0x010a
        /*099e*/ 	.byte	0x05
	.zero		1


	//   ....[140]....
        /*09a0*/ 	.word	0x00003960
        /*09a4*/ 	.word	0x000000ff
        /*09a8*/ 	.word	0x00000000
        /*09ac*/ 	.short	0x010a
        /*09ae*/ 	.byte	0x05
	.zero		1


	//   ....[141]....
        /*09b0*/ 	.word	0x000039f0
        /*09b4*/ 	.word	0x000000ff
        /*09b8*/ 	.word	0x00000000
        /*09bc*/ 	.short	0x010a
        /*09be*/ 	.byte	0x05
	.zero		1


	//   ....[142]....
        /*09c0*/ 	.word	0x00003a80
        /*09c4*/ 	.word	0x000000ff
        /*09c8*/ 	.word	0x00000000
        /*09cc*/ 	.short	0x010a
        /*09ce*/ 	.byte	0x05
	.zero		1


	//   ....[143]....
        /*09d0*/ 	.word	0x00003b10
        /*09d4*/ 	.word	0x000000ff
        /*09d8*/ 	.word	0x00000000
        /*09dc*/ 	.short	0x010a
        /*09de*/ 	.byte	0x05
	.zero		1


	//   ....[144]....
        /*09e0*/ 	.word	0x00003ba0
        /*09e4*/ 	.word	0x000000ff
        /*09e8*/ 	.word	0x00000000
        /*09ec*/ 	.short	0x010a
        /*09ee*/ 	.byte	0x05
	.zero		1


	//   ....[145]....
        /*09f0*/ 	.word	0x00003c30
        /*09f4*/ 	.word	0x000000ff
        /*09f8*/ 	.word	0x00000000
        /*09fc*/ 	.short	0x010a
        /*09fe*/ 	.byte	0x05
	.zero		1


	//   ....[146]....
        /*0a00*/ 	.word	0x00003cc0
        /*0a04*/ 	.word	0x000000ff
        /*0a08*/ 	.word	0x00000000
        /*0a0c*/ 	.short	0x010a
        /*0a0e*/ 	.byte	0x05
	.zero		1


	//   ....[147]....
        /*0a10*/ 	.word	0x00003d50
        /*0a14*/ 	.word	0x000000ff
        /*0a18*/ 	.word	0x00000000
        /*0a1c*/ 	.short	0x010a
        /*0a1e*/ 	.byte	0x05
	.zero		1


	//   ....[148]....
        /*0a20*/ 	.word	0x00003de0
        /*0a24*/ 	.word	0x000000ff
        /*0a28*/ 	.word	0x00000000
        /*0a2c*/ 	.short	0x010a
        /*0a2e*/ 	.byte	0x05
	.zero		1


	//   ....[149]....
        /*0a30*/ 	.word	0x00003e70
        /*0a34*/ 	.word	0x000000ff
        /*0a38*/ 	.word	0x00000000
        /*0a3c*/ 	.short	0x010a
        /*0a3e*/ 	.byte	0x05
	.zero		1


	//   ....[150]....
        /*0a40*/ 	.word	0x00003f00
        /*0a44*/ 	.word	0x000000ff
        /*0a48*/ 	.word	0x00000000
        /*0a4c*/ 	.short	0x010a
        /*0a4e*/ 	.byte	0x05
	.zero		1


	//   ....[151]....
        /*0a50*/ 	.word	0x00003f90
        /*0a54*/ 	.word	0x000000ff
        /*0a58*/ 	.word	0x00000000
        /*0a5c*/ 	.short	0x010a
        /*0a5e*/ 	.byte	0x05
	.zero		1


	//   ....[152]....
        /*0a60*/ 	.word	0x00004020
        /*0a64*/ 	.word	0x000000ff
        /*0a68*/ 	.word	0x00000000
        /*0a6c*/ 	.short	0x010a
        /*0a6e*/ 	.byte	0x05
	.zero		1


	//   ....[153]....
        /*0a70*/ 	.word	0x000040b0
        /*0a74*/ 	.word	0x000000ff
        /*0a78*/ 	.word	0x00000000
        /*0a7c*/ 	.short	0x010a
        /*0a7e*/ 	.byte	0x05
	.zero		1


	//   ....[154]....
        /*0a80*/ 	.word	0x00004140
        /*0a84*/ 	.word	0x000000ff
        /*0a88*/ 	.word	0x00000000
        /*0a8c*/ 	.short	0x010a
        /*0a8e*/ 	.byte	0x05
	.zero		1


	//   ....[155]....
        /*0a90*/ 	.word	0x000041d0
        /*0a94*/ 	.word	0x000000ff
        /*0a98*/ 	.word	0x00000000
        /*0a9c*/ 	.short	0x010a
        /*0a9e*/ 	.byte	0x05
	.zero		1


	//   ....[156]....
        /*0aa0*/ 	.word	0x00004260
        /*0aa4*/ 	.word	0x000000ff
        /*0aa8*/ 	.word	0x00000000
        /*0aac*/ 	.short	0x010a
        /*0aae*/ 	.byte	0x05
	.zero		1


	//   ....[157]....
        /*0ab0*/ 	.word	0x000042f0
        /*0ab4*/ 	.word	0x000000ff
        /*0ab8*/ 	.word	0x00000000
        /*0abc*/ 	.short	0x010a
        /*0abe*/ 	.byte	0x05
	.zero		1


	//   ....[158]....
        /*0ac0*/ 	.word	0x00004380
        /*0ac4*/ 	.word	0x000000ff
        /*0ac8*/ 	.word	0x00000000
        /*0acc*/ 	.short	0x010a
        /*0ace*/ 	.byte	0x05
	.zero		1


	//   ....[159]....
        /*0ad0*/ 	.word	0x00004410
        /*0ad4*/ 	.word	0x000000ff
        /*0ad8*/ 	.word	0x00000000
        /*0adc*/ 	.short	0x010a
        /*0ade*/ 	.byte	0x05
	.zero		1


	//   ....[160]....
        /*0ae0*/ 	.word	0x000044a0
        /*0ae4*/ 	.word	0x000000ff
        /*0ae8*/ 	.word	0x00000000
        /*0aec*/ 	.short	0x010a
        /*0aee*/ 	.byte	0x05
	.zero		1


	//   ....[161]....
        /*0af0*/ 	.word	0x00004530
        /*0af4*/ 	.word	0x000000ff
        /*0af8*/ 	.word	0x00000000
        /*0afc*/ 	.short	0x010a
        /*0afe*/ 	.byte	0x05
	.zero		1


	//   ....[162]....
        /*0b00*/ 	.word	0x000045c0
        /*0b04*/ 	.word	0x000000ff
        /*0b08*/ 	.word	0x00000000
        /*0b0c*/ 	.short	0x010a
        /*0b0e*/ 	.byte	0x05
	.zero		1


	//   ....[163]....
        /*0b10*/ 	.word	0x00004650
        /*0b14*/ 	.word	0x000000ff
        /*0b18*/ 	.word	0x00000000
        /*0b1c*/ 	.short	0x010a
        /*0b1e*/ 	.byte	0x05
	.zero		1


	//   ....[164]....
        /*0b20*/ 	.word	0x000046e0
        /*0b24*/ 	.word	0x000000ff
        /*0b28*/ 	.word	0x00000000
        /*0b2c*/ 	.short	0x010a
        /*0b2e*/ 	.byte	0x05
	.zero		1


	//   ....[165]....
        /*0b30*/ 	.word	0x00004770
        /*0b34*/ 	.word	0x000000ff
        /*0b38*/ 	.word	0x00000000
        /*0b3c*/ 	.short	0x010a
        /*0b3e*/ 	.byte	0x05
	.zero		1


	//   ....[166]....
        /*0b40*/ 	.word	0x00004800
        /*0b44*/ 	.word	0x000000ff
        /*0b48*/ 	.word	0x00000000
        /*0b4c*/ 	.short	0x010a
        /*0b4e*/ 	.byte	0x05
	.zero		1


	//   ....[167]....
        /*0b50*/ 	.word	0x00004890
        /*0b54*/ 	.word	0x000000ff
        /*0b58*/ 	.word	0x00000000
        /*0b5c*/ 	.short	0x010a
        /*0b5e*/ 	.byte	0x05
	.zero		1


	//   ....[168]....
        /*0b60*/ 	.word	0x00004920
        /*0b64*/ 	.word	0x000000ff
        /*0b68*/ 	.word	0x00000000
        /*0b6c*/ 	.short	0x010a
        /*0b6e*/ 	.byte	0x05
	.zero		1


	//   ....[169]....
        /*0b70*/ 	.word	0x000049b0
        /*0b74*/ 	.word	0x000000ff
        /*0b78*/ 	.word	0x00000000
        /*0b7c*/ 	.short	0x010a
        /*0b7e*/ 	.byte	0x05
	.zero		1


	//   ....[170]....
        /*0b80*/ 	.word	0x00004a40
        /*0b84*/ 	.word	0x000000ff
        /*0b88*/ 	.word	0x00000000
        /*0b8c*/ 	.short	0x010a
        /*0b8e*/ 	.byte	0x05
	.zero		1


	//   ....[171]....
        /*0b90*/ 	.word	0x00004ad0
        /*0b94*/ 	.word	0x000000ff
        /*0b98*/ 	.word	0x00000000
        /*0b9c*/ 	.short	0x010a
        /*0b9e*/ 	.byte	0x05
	.zero		1


	//   ....[172]....
        /*0ba0*/ 	.word	0x00004b60
        /*0ba4*/ 	.word	0x000000ff
        /*0ba8*/ 	.word	0x00000000
        /*0bac*/ 	.short	0x010a
        /*0bae*/ 	.byte	0x05
	.zero		1


	//   ....[173]....
        /*0bb0*/ 	.word	0x00004bf0
        /*0bb4*/ 	.word	0x000000ff
        /*0bb8*/ 	.word	0x00000000
        /*0bbc*/ 	.short	0x010a
        /*0bbe*/ 	.byte	0x05
	.zero		1


	//   ....[174]....
        /*0bc0*/ 	.word	0x00004c80
        /*0bc4*/ 	.word	0x000000ff
        /*0bc8*/ 	.word	0x00000000
        /*0bcc*/ 	.short	0x010a
        /*0bce*/ 	.byte	0x05
	.zero		1


	//   ....[175]....
        /*0bd0*/ 	.word	0x00004d10
        /*0bd4*/ 	.word	0x000000ff
        /*0bd8*/ 	.word	0x00000000
        /*0bdc*/ 	.short	0x010a
        /*0bde*/ 	.byte	0x05
	.zero		1


	//   ....[176]....
        /*0be0*/ 	.word	0x00004da0
        /*0be4*/ 	.word	0x000000ff
        /*0be8*/ 	.word	0x00000000
        /*0bec*/ 	.short	0x010a
        /*0bee*/ 	.byte	0x05
	.zero		1


	//   ....[177]....
        /*0bf0*/ 	.word	0x00004e30
        /*0bf4*/ 	.word	0x000000ff
        /*0bf8*/ 	.word	0x00000000
        /*0bfc*/ 	.short	0x010a
        /*0bfe*/ 	.byte	0x05
	.zero		1


	//   ....[178]....
        /*0c00*/ 	.word	0x00004ec0
        /*0c04*/ 	.word	0x000000ff
        /*0c08*/ 	.word	0x00000000
        /*0c0c*/ 	.short	0x010a
        /*0c0e*/ 	.byte	0x05
	.zero		1


	//   ....[179]....
        /*0c10*/ 	.word	0x00004f50
        /*0c14*/ 	.word	0x000000ff
        /*0c18*/ 	.word	0x00000000
        /*0c1c*/ 	.short	0x010a
        /*0c1e*/ 	.byte	0x05
	.zero		1


	//   ....[180]....
        /*0c20*/ 	.word	0x00004ff0
        /*0c24*/ 	.word	0x00000000
        /*0c28*/ 	.word	0x00000000
        /*0c2c*/ 	.short	0x010a
        /*0c2e*/ 	.byte	0xff
	.zero		1


	//   ....[181]....
        /*0c30*/ 	.word	0x00005140
        /*0c34*/ 	.word	0x000000ff
        /*0c38*/ 	.word	0x00000388
        /*0c3c*/ 	.short	0x010a
        /*0c3e*/ 	.byte	0x04
	.zero		1


	//   ....[182]....
        /*0c40*/ 	.word	0x000051e0
        /*0c44*/ 	.word	0x000000ff
        /*0c48*/ 	.word	0x00000380
        /*0c4c*/ 	.short	0x010a
        /*0c4e*/ 	.byte	0x04
	.zero		1


	//   ....[183]....
        /*0c50*/ 	.word	0x00005280
        /*0c54*/ 	.word	0x000000ff
        /*0c58*/ 	.word	0x00000000
        /*0c5c*/ 	.short	0x0101
        /*0c5e*/ 	.byte	0x05
	.zero		1


	//   ....[184]....
        /*0c60*/ 	.word	0x000052c0
        /*0c64*/ 	.word	0x000000ff
        /*0c68*/ 	.word	0x00000388
        /*0c6c*/ 	.short	0x0106
        /*0c6e*/ 	.byte	0x04
	.zero		1


	//   ....[185]....
        /*0c70*/ 	.word	0x00005300
        /*0c74*/ 	.word	0x00000000
        /*0c78*/ 	.word	0x00000388
        /*0c7c*/ 	.short	0x010a
        /*0c7e*/ 	.byte	0xff
	.zero		1


	//   ....[186]....
        /*0c80*/ 	.word	0x00005830
        /*0c84*/ 	.word	0x000000ff
        /*0c88*/ 	.word	0x00000380
        /*0c8c*/ 	.short	0x010a
        /*0c8e*/ 	.byte	0x0e
	.zero		1


	//   ....[187]....
        /*0c90*/ 	.word	0x000058e0
        /*0c94*/ 	.word	0x000000ff
        /*0c98*/ 	.word	0x00000000
        /*0c9c*/ 	.short	0x0101
        /*0c9e*/ 	.byte	0x16
	.zero		1


	//   ....[188]....
        /*0ca0*/ 	.word	0x000058f0
        /*0ca4*/ 	.word	0x000000ff
        /*0ca8*/ 	.word	0x000003a0
        /*0cac*/ 	.short	0x010a
        /*0cae*/ 	.byte	0x13
	.zero		1


	//   ....[189]....
        /*0cb0*/ 	.word	0x000059b0
        /*0cb4*/ 	.word	0x000000ff
        /*0cb8*/ 	.word	0x00000000
        /*0cbc*/ 	.short	0x010a
        /*0cbe*/ 	.byte	0x04
	.zero		1


	//   ....[190]....
        /*0cc0*/ 	.word	0x000059f0
        /*0cc4*/ 	.word	0x000000ff
        /*0cc8*/ 	.word	0x00000000
        /*0ccc*/ 	.short	0x010a
        /*0cce*/ 	.byte	0x05
	.zero		1


	//   ....[191]....
        /*0cd0*/ 	.word	0x00005b10
        /*0cd4*/ 	.word	0x000000ff
        /*0cd8*/ 	.word	0x00000000
        /*0cdc*/ 	.short	0x010a
        /*0cde*/ 	.byte	0x04
	.zero		1


	//   ....[192]....
        /*0ce0*/ 	.word	0x00005cf0
        /*0ce4*/ 	.word	0x000000ff
        /*0ce8*/ 	.word	0x00000000
        /*0cec*/ 	.short	0x010a
        /*0cee*/ 	.byte	0x04
	.zero		1


	//   ....[193]....
        /*0cf0*/ 	.word	0x00005d80
        /*0cf4*/ 	.word	0x000000ff
        /*0cf8*/ 	.word	0x00000000
        /*0cfc*/ 	.short	0x010a
        /*0cfe*/ 	.byte	0x04
	.zero		1


	//   ....[194]....
        /*0d00*/ 	.word	0x00006280
        /*0d04*/ 	.word	0x000000ff
        /*0d08*/ 	.word	0x00000380
        /*0d0c*/ 	.short	0x010a
        /*0d0e*/ 	.byte	0x1c
	.zero		1


	//   ....[195]....
        /*0d10*/ 	.word	0x00006320
        /*0d14*/ 	.word	0x000000ff
        /*0d18*/ 	.word	0x00000000
        /*0d1c*/ 	.short	0x0101
        /*0d1e*/ 	.byte	0x25
	.zero		1


	//   ....[196]....
        /*0d20*/ 	.word	0x00006860
        /*0d24*/ 	.word	0x000000ff
        /*0d28*/ 	.word	0x00000378
        /*0d2c*/ 	.short	0x010a
        /*0d2e*/ 	.byte	0x1c
	.zero		1


	//   ....[197]....
        /*0d30*/ 	.word	0x000069f0
        /*0d34*/ 	.word	0x000000ff
        /*0d38*/ 	.word	0x00000368
        /*0d3c*/ 	.short	0x010a
        /*0d3e*/ 	.byte	0x1c
	.zero		1


	//   ....[198]....
        /*0d40*/ 	.word	0x00006d90
        /*0d44*/ 	.word	0x000000ff
        /*0d48*/ 	.word	0x00000360
        /*0d4c*/ 	.short	0x010b
        /*0d4e*/ 	.byte	0x1c
	.zero		1


	//   ....[199]....
        /*0d50*/ 	.word	0x00006da0
        /*0d54*/ 	.word	0x000000ff
        /*0d58*/ 	.word	0x00000000
        /*0d5c*/ 	.short	0x0101
        /*0d5e*/ 	.byte	0x28
	.zero		1


	//   ....[200]....
        /*0d60*/ 	.word	0x00006de0
        /*0d64*/ 	.word	0x00000000
        /*0d68*/ 	.word	0x00000368
        /*0d6c*/ 	.short	0x010a
        /*0d6e*/ 	.byte	0xff
	.zero		1


	//   ....[201]....
        /*0d70*/ 	.word	0x00007160
        /*0d74*/ 	.word	0x000000ff
        /*0d78*/ 	.word	0x00000380
        /*0d7c*/ 	.short	0x010a
        /*0d7e*/ 	.byte	0x2b
	.zero		1


	//   ....[202]....
        /*0d80*/ 	.word	0x00007230
        /*0d84*/ 	.word	0x000000ff
        /*0d88*/ 	.word	0x00000000
        /*0d8c*/ 	.short	0x0101
        /*0d8e*/ 	.byte	0x04
	.zero		1


	//   ....[203]....
        /*0d90*/ 	.word	0x00007d50
        /*0d94*/ 	.word	0x000000ff
        /*0d98*/ 	.word	0x00000360
        /*0d9c*/ 	.short	0x010a
        /*0d9e*/ 	.byte	0x2b
	.zero		1


	//   ....[204]....
        /*0da0*/ 	.word	0x00007d70
        /*0da4*/ 	.word	0x00000016
        /*0da8*/ 	.word	0x00000390
        /*0dac*/ 	.short	0x010a
        /*0dae*/ 	.byte	0xff
	.zero		1


	//   ....[205]....
        /*0db0*/ 	.word	0x00007ee0
        /*0db4*/ 	.word	0x000000ff
        /*0db8*/ 	.word	0x00000360
        /*0dbc*/ 	.short	0x010a
        /*0dbe*/ 	.byte	0x2b
	.zero		1


	//   ....[206]....
        /*0dc0*/ 	.word	0x00007fd0
        /*0dc4*/ 	.word	0x000000ff
        /*0dc8*/ 	.word	0x00000000
        /*0dcc*/ 	.short	0x0101
        /*0dce*/ 	.byte	0x04
	.zero		1


	//   ....[207]....
        /*0dd0*/ 	.word	0x00008030
        /*0dd4*/ 	.word	0x00000016
        /*0dd8*/ 	.word	0x00000390
        /*0ddc*/ 	.short	0x010a
        /*0dde*/ 	.byte	0xff
	.zero		1


	//   ....[208]....
        /*0de0*/ 	.word	0x000084c0
        /*0de4*/ 	.word	0x000000ff
        /*0de8*/ 	.word	0x00000000
        /*0dec*/ 	.short	0x0101
        /*0dee*/ 	.byte	0x04
	.zero		1


	//   ....[209]....
        /*0df0*/ 	.word	0x00008de0
        /*0df4*/ 	.word	0x00000000
        /*0df8*/ 	.word	0x000001b0
        /*0dfc*/ 	.short	0x010a
        /*0dfe*/ 	.byte	0xff
	.zero		1


	//   ....[210]....
        /*0e00*/ 	.word	0x00008e40
        /*0e04*/ 	.word	0x00000000
        /*0e08*/ 	.word	0x000001b0
        /*0e0c*/ 	.short	0x010a
        /*0e0e*/ 	.byte	0xff
	.zero		1


	//   ....[211]....
        /*0e10*/ 	.word	0x00008ea0
        /*0e14*/ 	.word	0x00000000
        /*0e18*/ 	.word	0x00000380
        /*0e1c*/ 	.short	0x010a
        /*0e1e*/ 	.byte	0xff
	.zero		1


	//   ....[212]....
        /*0e20*/ 	.word	0x00008f00
        /*0e24*/ 	.word	0x00000000
        /*0e28*/ 	.word	0x00000000
        /*0e2c*/ 	.short	0x010a
        /*0e2e*/ 	.byte	0xff
	.zero		1


	//   ....[213]....
        /*0e30*/ 	.word	0x00008f60
        /*0e34*/ 	.word	0x00000000
        /*0e38*/ 	.word	0x00000000
        /*0e3c*/ 	.short	0x010a
        /*0e3e*/ 	.byte	0xff
	.zero		1


	//   ....[214]....
        /*0e40*/ 	.word	0x00008fc0
        /*0e44*/ 	.word	0x00000000
        /*0e48*/ 	.word	0x00000000
        /*0e4c*/ 	.short	0x010a
        /*0e4e*/ 	.byte	0xff
	.zero		1


	//   ....[215]....
        /*0e50*/ 	.word	0x00009020
        /*0e54*/ 	.word	0x00000000
        /*0e58*/ 	.word	0x00000000
        /*0e5c*/ 	.short	0x010a
        /*0e5e*/ 	.byte	0xff
	.zero		1


	//   ....[216]....
        /*0e60*/ 	.word	0x00009080
        /*0e64*/ 	.word	0x00000000
        /*0e68*/ 	.word	0x00000000
        /*0e6c*/ 	.short	0x010a
        /*0e6e*/ 	.byte	0xff
	.zero		1


	//   ....[217]....
        /*0e70*/ 	.word	0x000090e0
        /*0e74*/ 	.word	0x00000000
        /*0e78*/ 	.word	0x00000000
        /*0e7c*/ 	.short	0x010a
        /*0e7e*/ 	.byte	0xff
	.zero		1


	//   ....[218]....
        /*0e80*/ 	.word	0x00009140
        /*0e84*/ 	.word	0x00000000
        /*0e88*/ 	.word	0x00000000
        /*0e8c*/ 	.short	0x010a
        /*0e8e*/ 	.byte	0xff
	.zero		1


	//   ....[219]....
        /*0e90*/ 	.word	0x000091a0
        /*0e94*/ 	.word	0x00000000
        /*0e98*/ 	.word	0x00000000
        /*0e9c*/ 	.short	0x010a
        /*0e9e*/ 	.byte	0xff
	.zero		1


	//   ....[220]....
        /*0ea0*/ 	.word	0x00009200
        /*0ea4*/ 	.word	0x00000000
        /*0ea8*/ 	.word	0x00000000
        /*0eac*/ 	.short	0x010a
        /*0eae*/ 	.byte	0xff
	.zero		1


	//   ....[221]....
        /*0eb0*/ 	.word	0x00009260
        /*0eb4*/ 	.word	0x00000000
        /*0eb8*/ 	.word	0x00000000
        /*0ebc*/ 	.short	0x010a
        /*0ebe*/ 	.byte	0xff
	.zero		1


	//   ....[222]....
        /*0ec0*/ 	.word	0x000092c0
        /*0ec4*/ 	.word	0x00000000
        /*0ec8*/ 	.word	0x00000000
        /*0ecc*/ 	.short	0x010a
        /*0ece*/ 	.byte	0xff
	.zero		1


	//   ....[223]....
        /*0ed0*/ 	.word	0x00009320
        /*0ed4*/ 	.word	0x00000000
        /*0ed8*/ 	.word	0x00000000
        /*0edc*/ 	.short	0x010a
        /*0ede*/ 	.byte	0xff
	.zero		1


	//   ....[224]....
        /*0ee0*/ 	.word	0x00009380
        /*0ee4*/ 	.word	0x00000000
        /*0ee8*/ 	.word	0x00000000
        /*0eec*/ 	.short	0x010a
        /*0eee*/ 	.byte	0xff
	.zero		1


	//   ....[225]....
        /*0ef0*/ 	.word	0x000093e0
        /*0ef4*/ 	.word	0x00000000
        /*0ef8*/ 	.word	0x00000000
        /*0efc*/ 	.short	0x010a
        /*0efe*/ 	.byte	0xff
	.zero		1


	//   ....[226]....
        /*0f00*/ 	.word	0x00009440
        /*0f04*/ 	.word	0x00000000
        /*0f08*/ 	.word	0x00000000
        /*0f0c*/ 	.short	0x010a
        /*0f0e*/ 	.byte	0xff
	.zero		1


	//   ....[227]....
        /*0f10*/ 	.word	0x000094a0
        /*0f14*/ 	.word	0x00000000
        /*0f18*/ 	.word	0x00000000
        /*0f1c*/ 	.short	0x010a
        /*0f1e*/ 	.byte	0xff
	.zero		1


	//   ....[228]....
        /*0f20*/ 	.word	0x00009500
        /*0f24*/ 	.word	0x00000000
        /*0f28*/ 	.word	0x00000000
        /*0f2c*/ 	.short	0x010a
        /*0f2e*/ 	.byte	0xff
	.zero		1


	//   ....[229]....
        /*0f30*/ 	.word	0x00009560
        /*0f34*/ 	.word	0x00000000
        /*0f38*/ 	.word	0x00000000
        /*0f3c*/ 	.short	0x010a
        /*0f3e*/ 	.byte	0xff
	.zero		1


	//   ....[230]....
        /*0f40*/ 	.word	0x000095c0
        /*0f44*/ 	.word	0x00000000
        /*0f48*/ 	.word	0x00000000
        /*0f4c*/ 	.short	0x010a
        /*0f4e*/ 	.byte	0xff
	.zero		1


	//   ....[231]....
        /*0f50*/ 	.word	0x00009620
        /*0f54*/ 	.word	0x00000000
        /*0f58*/ 	.word	0x00000000
        /*0f5c*/ 	.short	0x010a
        /*0f5e*/ 	.byte	0xff
	.zero		1


	//   ....[232]....
        /*0f60*/ 	.word	0x00009680
        /*0f64*/ 	.word	0x00000000
        /*0f68*/ 	.word	0x00000000
        /*0f6c*/ 	.short	0x010a
        /*0f6e*/ 	.byte	0xff
	.zero		1


	//   ....[233]....
        /*0f70*/ 	.word	0x000096e0
        /*0f74*/ 	.word	0x00000000
        /*0f78*/ 	.word	0x00000000
        /*0f7c*/ 	.short	0x010a
        /*0f7e*/ 	.byte	0xff
	.zero		1


	//   ....[234]....
        /*0f80*/ 	.word	0x00009740
        /*0f84*/ 	.word	0x00000000
        /*0f88*/ 	.word	0x00000000
        /*0f8c*/ 	.short	0x010a
        /*0f8e*/ 	.byte	0xff
	.zero		1


	//   ....[235]....
        /*0f90*/ 	.word	0x000097a0
        /*0f94*/ 	.word	0x00000000
        /*0f98*/ 	.word	0x00000000
        /*0f9c*/ 	.short	0x010a
        /*0f9e*/ 	.byte	0xff
	.zero		1


	//   ....[236]....
        /*0fa0*/ 	.word	0x00009800
        /*0fa4*/ 	.word	0x00000000
        /*0fa8*/ 	.word	0x00000000
        /*0fac*/ 	.short	0x010a
        /*0fae*/ 	.byte	0xff
	.zero		1


	//   ....[237]....
        /*0fb0*/ 	.word	0x00009860
        /*0fb4*/ 	.word	0x00000000
        /*0fb8*/ 	.word	0x00000000
        /*0fbc*/ 	.short	0x010a
        /*0fbe*/ 	.byte	0xff
	.zero		1


	//   ....[238]....
        /*0fc0*/ 	.word	0x000098c0
        /*0fc4*/ 	.word	0x00000000
        /*0fc8*/ 	.word	0x00000000
        /*0fcc*/ 	.short	0x010a
        /*0fce*/ 	.byte	0xff
	.zero		1


	//   ....[239]....
        /*0fd0*/ 	.word	0x00009920
        /*0fd4*/ 	.word	0x00000000
        /*0fd8*/ 	.word	0x00000000
        /*0fdc*/ 	.short	0x010a
        /*0fde*/ 	.byte	0xff
	.zero		1


	//   ....[240]....
        /*0fe0*/ 	.word	0x00009980
        /*0fe4*/ 	.word	0x00000000
        /*0fe8*/ 	.word	0x00000000
        /*0fec*/ 	.short	0x010a
        /*0fee*/ 	.byte	0xff
	.zero		1


	//   ....[241]....
        /*0ff0*/ 	.word	0x000099e0
        /*0ff4*/ 	.word	0x00000000
        /*0ff8*/ 	.word	0x00000000
        /*0ffc*/ 	.short	0x010a
        /*0ffe*/ 	.byte	0xff
	.zero		1


	//   ....[242]....
        /*1000*/ 	.word	0x00009a40
        /*1004*/ 	.word	0x00000000
        /*1008*/ 	.word	0x00000000
        /*100c*/ 	.short	0x010a
        /*100e*/ 	.byte	0xff
	.zero		1


	//   ....[243]....
        /*1010*/ 	.word	0x00009aa0
        /*1014*/ 	.word	0x00000000
        /*1018*/ 	.word	0x00000000
        /*101c*/ 	.short	0x010a
        /*101e*/ 	.byte	0xff
	.zero		1


	//   ....[244]....
        /*1020*/ 	.word	0x00009b00
        /*1024*/ 	.word	0x00000000
        /*1028*/ 	.word	0x00000000
        /*102c*/ 	.short	0x010a
        /*102e*/ 	.byte	0xff
	.zero		1


	//   ....[245]....
        /*1030*/ 	.word	0x00009b60
        /*1034*/ 	.word	0x00000000
        /*1038*/ 	.word	0x00000000
        /*103c*/ 	.short	0x010a
        /*103e*/ 	.byte	0xff
	.zero		1


	//   ....[246]....
        /*1040*/ 	.word	0x00009bc0
        /*1044*/ 	.word	0x00000000
        /*1048*/ 	.word	0x00000000
        /*104c*/ 	.short	0x010a
        /*104e*/ 	.byte	0xff
	.zero		1


	//   ....[247]....
        /*1050*/ 	.word	0x00009c20
        /*1054*/ 	.word	0x00000000
        /*1058*/ 	.word	0x00000000
        /*105c*/ 	.short	0x010a
        /*105e*/ 	.byte	0xff
	.zero		1


	//   ....[248]....
        /*1060*/ 	.word	0x00009c80
        /*1064*/ 	.word	0x00000000
        /*1068*/ 	.word	0x00000000
        /*106c*/ 	.short	0x010a
        /*106e*/ 	.byte	0xff
	.zero		1


	//   ....[249]....
        /*1070*/ 	.word	0x00009ce0
        /*1074*/ 	.word	0x00000000
        /*1078*/ 	.word	0x00000000
        /*107c*/ 	.short	0x010a
        /*107e*/ 	.byte	0xff
	.zero		1


	//   ....[250]....
        /*1080*/ 	.word	0x00009d40
        /*1084*/ 	.word	0x00000000
        /*1088*/ 	.word	0x00000000
        /*108c*/ 	.short	0x010a
        /*108e*/ 	.byte	0xff
	.zero		1


	//   ....[251]....
        /*1090*/ 	.word	0x00009da0
        /*1094*/ 	.word	0x00000000
        /*1098*/ 	.word	0x00000000
        /*109c*/ 	.short	0x010a
        /*109e*/ 	.byte	0xff
	.zero		1


	//   ....[252]....
        /*10a0*/ 	.word	0x00009e00
        /*10a4*/ 	.word	0x00000000
        /*10a8*/ 	.word	0x00000000
        /*10ac*/ 	.short	0x010a
        /*10ae*/ 	.byte	0xff
	.zero		1


	//   ....[253]....
        /*10b0*/ 	.word	0x00009e60
        /*10b4*/ 	.word	0x00000000
        /*10b8*/ 	.word	0x00000000
        /*10bc*/ 	.short	0x010a
        /*10be*/ 	.byte	0xff
	.zero		1


	//   ....[254]....
        /*10c0*/ 	.word	0x00009ec0
        /*10c4*/ 	.word	0x00000000
        /*10c8*/ 	.word	0x00000000
        /*10cc*/ 	.short	0x010a
        /*10ce*/ 	.byte	0xff
	.zero		1


	//   ....[255]....
        /*10d0*/ 	.word	0x00009f20
        /*10d4*/ 	.word	0x00000000
        /*10d8*/ 	.word	0x00000000
        /*10dc*/ 	.short	0x010a
        /*10de*/ 	.byte	0xff
	.zero		1


	//   ....[0]....
        /*10e0*/ 	.word	0x00009f80
        /*10e4*/ 	.word	0x00000000
        /*10e8*/ 	.word	0x00000000
        /*10ec*/ 	.short	0x010a
        /*10ee*/ 	.byte	0xff
	.zero		1


	//   ....[1]....
        /*10f0*/ 	.word	0x00009fe0
        /*10f4*/ 	.word	0x00000000
        /*10f8*/ 	.word	0x00000000
        /*10fc*/ 	.short	0x010a
        /*10fe*/ 	.byte	0xff
	.zero		1


	//   ....[2]....
        /*1100*/ 	.word	0x0000a040
        /*1104*/ 	.word	0x00000000
        /*1108*/ 	.word	0x00000000
        /*110c*/ 	.short	0x010a
        /*110e*/ 	.byte	0xff
	.zero		1


	//   ....[3]....
        /*1110*/ 	.word	0x0000a0a0
        /*1114*/ 	.word	0x00000000
        /*1118*/ 	.word	0x00000000
        /*111c*/ 	.short	0x010a
        /*111e*/ 	.byte	0xff
	.zero		1


	//   ....[4]....
        /*1120*/ 	.word	0x0000a100
        /*1124*/ 	.word	0x00000000
        /*1128*/ 	.word	0x00000000
        /*112c*/ 	.short	0x010a
        /*112e*/ 	.byte	0xff
	.zero		1


	//   ....[5]....
        /*1130*/ 	.word	0x0000a160
        /*1134*/ 	.word	0x00000000
        /*1138*/ 	.word	0x00000000
        /*113c*/ 	.short	0x010a
        /*113e*/ 	.byte	0xff
	.zero		1


	//   ....[6]....
        /*1140*/ 	.word	0x0000a1c0
        /*1144*/ 	.word	0x00000000
        /*1148*/ 	.word	0x00000000
        /*114c*/ 	.short	0x010a
        /*114e*/ 	.byte	0xff
	.zero		1


	//   ....[7]....
        /*1150*/ 	.word	0x0000a220
        /*1154*/ 	.word	0x00000000
        /*1158*/ 	.word	0x00000000
        /*115c*/ 	.short	0x010a
        /*115e*/ 	.byte	0xff
	.zero		1


	//   ....[8]....
        /*1160*/ 	.word	0x0000a280
        /*1164*/ 	.word	0x00000000
        /*1168*/ 	.word	0x00000000
        /*116c*/ 	.short	0x010a
        /*116e*/ 	.byte	0xff
	.zero		1


	//   ....[9]....
        /*1170*/ 	.word	0x0000a2e0
        /*1174*/ 	.word	0x00000004
        /*1178*/ 	.word	0x00000388
        /*117c*/ 	.short	0x010a
        /*117e*/ 	.byte	0xff
	.zero		1


	//   ....[10]....
        /*1180*/ 	.word	0x0000a340
        /*1184*/ 	.word	0x00000004
        /*1188*/ 	.word	0x00000380
        /*118c*/ 	.short	0x010a
        /*118e*/ 	.byte	0xff
	.zero		1


	//   ....[11]....
        /*1190*/ 	.word	0x0000a3a0
        /*1194*/ 	.word	0x00000000
        /*1198*/ 	.word	0x00000380
        /*119c*/ 	.short	0x010a
        /*119e*/ 	.byte	0xff
	.zero		1


	//   ....[12]....
        /*11a0*/ 	.word	0x0000a400
        /*11a4*/ 	.word	0x00000004
        /*11a8*/ 	.word	0x000003a0
        /*11ac*/ 	.short	0x010a
        /*11ae*/ 	.byte	0xff
	.zero		1


	//   ....[13]....
        /*11b0*/ 	.word	0x0000a460
        /*11b4*/ 	.word	0x00000000
        /*11b8*/ 	.word	0x00000000
        /*11bc*/ 	.short	0x010a
        /*11be*/ 	.byte	0xff
	.zero		1


	//   ....[14]....
        /*11c0*/ 	.word	0x0000a4c0
        /*11c4*/ 	.word	0x00000000
        /*11c8*/ 	.word	0x00000000
        /*11cc*/ 	.short	0x010a
        /*11ce*/ 	.byte	0xff
	.zero		1


	//   ....[15]....
        /*11d0*/ 	.word	0x0000a520
        /*11d4*/ 	.word	0x00000000
        /*11d8*/ 	.word	0x00000000
        /*11dc*/ 	.short	0x010a
        /*11de*/ 	.byte	0xff
	.zero		1


	//   ....[16]....
        /*11e0*/ 	.word	0x0000a580
        /*11e4*/ 	.word	0x00000000
        /*11e8*/ 	.word	0x00000380
        /*11ec*/ 	.short	0x010a
        /*11ee*/ 	.byte	0xff
	.zero		1


	//   ....[17]....
        /*11f0*/ 	.word	0x0000a5e0
        /*11f4*/ 	.word	0x00000000
        /*11f8*/ 	.word	0x00000378
        /*11fc*/ 	.short	0x010a
        /*11fe*/ 	.byte	0xff
	.zero		1


	//   ....[18]....
        /*1200*/ 	.word	0x0000a640
        /*1204*/ 	.word	0x00000000
        /*1208*/ 	.word	0x00000368
        /*120c*/ 	.short	0x010a
        /*120e*/ 	.byte	0xff
	.zero		1


	//   ....[19]....
        /*1210*/ 	.word	0x0000a6a0
        /*1214*/ 	.word	0x00000000
        /*1218*/ 	.word	0x00000380
        /*121c*/ 	.short	0x010a
        /*121e*/ 	.byte	0xff
	.zero		1


	//   ....[20]....
        /*1220*/ 	.word	0x0000a700
        /*1224*/ 	.word	0x00000003
        /*1228*/ 	.word	0x00000360
        /*122c*/ 	.short	0x010a
        /*122e*/ 	.byte	0xff
	.zero		1


	//   ....[21]....
        /*1230*/ 	.word	0x0000a750
        /*1234*/ 	.word	0x00000016
        /*1238*/ 	.word	0x00000390
        /*123c*/ 	.short	0x010a
        /*123e*/ 	.byte	0xff
	.zero		1


	//----- nvinfo : EIATTR_NUM_MBARRIERS
	.align		4
.L_47:
        /*1240*/ 	.byte	0x03, 0x38
        /*1242*/ 	.short	0x0076


	//----- nvinfo : EIATTR_EXIT_INSTR_OFFSETS
	.align		4
        /*1244*/ 	.byte	0x04, 0x1c
        /*1246*/ 	.short	(.L_49 - .L_48)


	//   ....[0]....
.L_48:
        /*1248*/ 	.word	0x00005020


	//   ....[1]....
        /*124c*/ 	.word	0x000052d0


	//   ....[2]....
        /*1250*/ 	.word	0x00005330


	//   ....[3]....
        /*1254*/ 	.word	0x00005ff0


	//   ....[4]....
        /*1258*/ 	.word	0x00006e10


	//   ....[5]....
        /*125c*/ 	.word	0x00006e50


	//   ....[6]....
        /*1260*/ 	.word	0x00008dc0


	//----- nvinfo : EIATTR_MAX_THREADS
	.align		4
.L_49:
        /*1264*/ 	.byte	0x04, 0x05
        /*1266*/ 	.short	(.L_51 - .L_50)
.L_50:
        /*1268*/ 	.word	0x00000100
        /*126c*/ 	.word	0x00000001
        /*1270*/ 	.word	0x00000001


	//----- nvinfo : EIATTR_CRS_STACK_SIZE
	.align		4
.L_51:
        /*1274*/ 	.byte	0x04, 0x1e
        /*1276*/ 	.short	(.L_53 - .L_52)
.L_52:
        /*1278*/ 	.word	0x00000000


	//----- nvinfo : EIATTR_CBANK_PARAM_SIZE
	.align		4
.L_53:
        /*127c*/ 	.byte	0x03, 0x19
        /*127e*/ 	.short	0x0900


	//----- nvinfo : EIATTR_PARAM_CBANK
	.align		4
        /*1280*/ 	.byte	0x04, 0x0a
        /*1282*/ 	.short	(.L_55 - .L_54)
	.align		4
.L_54:
        /*1284*/ 	.word	index@(.nv.constant0._ZN7cutlass13device_kernelINS_4conv6kernel13ConvUniversalINS1_16ConvProblemShapeILNS1_8OperatorE0ELi3EEENS1_10collective14CollectiveConvINS1_47MainloopSm100TmaUmmaWarpSpecializedImplicitGemmILS5_0ELi54ELi3ELi1ELi2EN4cute5tupleIJNSA_1CILi2EEENSC_ILi1EEESE_EEEEENSB_IJNSC_ILi64EEESH_NSB_IJNSC_ILi32EEEEEEEEENS_12float_e4m3_tESL_NSA_8TiledMMAINSA_8MMA_AtomIJNSA_10MMA_TraitsINSA_19SM100_MMA_F8F6F4_SSEJSL_SL_fSH_SH_NSA_17integral_constantINSA_4UMMA5MajorELSS_0EEEST_NSQ_INSR_7ScaleInELSU_0EEESV_EEEEEENSA_6LayoutINSB_IJSE_SE_SE_EEENSB_IJNSC_ILi0EEES10_S10_EEEEENSB_IJNSA_10UnderscoreES13_S13_EEEEENS7_6detail27Sm100ImplicitGemmTileTraitsINSA_20SM90_TMA_LOAD_IM2COLENSA_14ComposedLayoutINSA_7SwizzleILi1ELi4ELi3EEENSA_18smem_ptr_flag_bitsILi8EEENSY_INSB_IJNSC_ILi8EEESI_EEENSB_IJSI_SE_EEEEEEEvEENS17_INSA_23SM90_TMA_LOAD_MULTICASTES1I_vEEEENS_8epilogue10collective18CollectiveEpilogueINS1N_23Sm100TmaWarpSpecializedILi1ELi1ELi32ELb0ELb0EEEJSK_NSB_IJNSY_ISH_SE_EES1S_EEESL_NSB_IJNSB_IJllllEEESE_S10_EEESL_S1V_NS1N_6fusion15FusionCallbacksIS1R_NS1W_17LinearCombinationISL_fSL_fLNS_15FloatRoundStyleE2EEESK_S1T_JEEENSA_5SM1004TMEM4LOAD26SM100_TMEM_LOAD_16dp32b32xES18_NS19_INS1A_ILi2ELi4ELi3EEES1D_NSY_INSB_IJS1E_SH_EEENSB_IJSH_SE_EEEEEEENSA_39AutoVectorizingCopyWithAssumedAlignmentILi128EEENSA_21SM90_TMA_STORE_IM2COLES2A_S2C_S2C_EEEvvEEEEvNT_6ParamsE)
        /*1288*/ 	.short	0x0380
        /*128a*/ 	.short	0x0900


	//----- nvinfo : EIATTR_SW_WAR
	.align		4
.L_55:
        /*128c*/ 	.byte	0x04, 0x36
        /*128e*/ 	.short	(.L_57 - .L_56)
.L_56:
        /*1290*/ 	.word	0x00000008
.L_57:


//--------------------- .nv.callgraph             --------------------------
	.section	.nv.callgraph,"",@"SHT_CUDA_CALLGRAPH"
	.align	4
	.sectionentsize	8
	.align		4
        /*0000*/ 	.word	0x00000000
	.align		4
        /*0004*/ 	.word	0xffffffff
	.align		4
        /*0008*/ 	.word	index@(_ZN7cutlass13device_kernelINS_4conv6kernel13ConvUniversalINS1_16ConvProblemShapeILNS1_8OperatorE0ELi3EEENS1_10collective14CollectiveConvINS1_47MainloopSm100TmaUmmaWarpSpecializedImplicitGemmILS5_0ELi54ELi3ELi1ELi2EN4cute5tupleIJNSA_1CILi2EEENSC_ILi1EEESE_EEEEENSB_IJNSC_ILi64EEESH_NSB_IJNSC_ILi32EEEEEEEEENS_12float_e4m3_tESL_NSA_8TiledMMAINSA_8MMA_AtomIJNSA_10MMA_TraitsINSA_19SM100_MMA_F8F6F4_SSEJSL_SL_fSH_SH_NSA_17integral_constantINSA_4UMMA5MajorELSS_0EEEST_NSQ_INSR_7ScaleInELSU_0EEESV_EEEEEENSA_6LayoutINSB_IJSE_SE_SE_EEENSB_IJNSC_ILi0EEES10_S10_EEEEENSB_IJNSA_10UnderscoreES13_S13_EEEEENS7_6detail27Sm100ImplicitGemmTileTraitsINSA_20SM90_TMA_LOAD_IM2COLENSA_14ComposedLayoutINSA_7SwizzleILi1ELi4ELi3EEENSA_18smem_ptr_flag_bitsILi8EEENSY_INSB_IJNSC_ILi8EEESI_EEENSB_IJSI_SE_EEEEEEEvEENS17_INSA_23SM90_TMA_LOAD_MULTICASTES1I_vEEEENS_8epilogue10collective18CollectiveEpilogueINS1N_23Sm100TmaWarpSpecializedILi1ELi1ELi32ELb0ELb0EEEJSK_NSB_IJNSY_ISH_SE_EES1S_EEESL_NSB_IJNSB_IJllllEEESE_S10_EEESL_S1V_NS1N_6fusion15FusionCallbacksIS1R_NS1W_17LinearCombinationISL_fSL_fLNS_15FloatRoundStyleE2EEESK_S1T_JEEENSA_5SM1004TMEM4LOAD26SM100_TMEM_LOAD_16dp32b32xES18_NS19_INS1A_ILi2ELi4ELi3EEES1D_NSY_INSB_IJS1E_SH_EEENSB_IJSH_SE_EEEEEEENSA_39AutoVectorizingCopyWithAssumedAlignmentILi128EEENSA_21SM90_TMA_STORE_IM2COLES2A_S2C_S2C_EEEvvEEEEvNT_6ParamsE)
	.align		4
        /*000c*/ 	.word	index@(__assertfail)
	.align		4
        /*0010*/ 	.word	0x00000000
	.align		4
        /*0014*/ 	.word	0xfffffffe
	.align		4
        /*0018*/ 	.word	0x00000000
	.align		4
        /*001c*/ 	.word	0xfffffffd
	.align		4
        /*0020*/ 	.word	0x00000000
	.align		4
        /*0024*/ 	.word	0xfffffffc


//--------------------- .nv.constant4             --------------------------
	.section	.nv.constant4,"a",@progbits
	.align	8
	.align		8
.nv.constant4:
        /*0000*/ 	.dword	__assertfail
	.align		8
        /*0008*/ 	.dword	__unnamed_1
	.align		8
        /*0010*/ 	.dword	__unnamed_2
	.align		8
        /*0018*/ 	.dword	_ZN39_INTERNAL_fbfffaf9_4_k_cu_9b766391_32614cuda3std3__45__cpo5beginE
	.align		8
        /*0020*/ 	.dword	_ZN39_INTERNAL_fbfffaf9_4_k_cu_9b766391_32614cuda3std3__45__cpo3endE
	.align		8
        /*0028*/ 	.dword	_ZN39_INTERNAL_fbfffaf9_4_k_cu_9b766391_32614cuda3std3__45__cpo6cbeginE
	.align		8
        /*0030*/ 	.dword	_ZN39_INTERNAL_fbfffaf9_4_k_cu_9b766391_32614cuda3std3__45__cpo4cendE
	.align		8
        /*0038*/ 	.dword	_ZN39_INTERNAL_fbfffaf9_4_k_cu_9b766391_32614cuda3std3__441_GLOBAL__N__fbfffaf9_4_k_cu_9b766391_32616ignoreE
	.align		8
        /*0040*/ 	.dword	_ZN39_INTERNAL_fbfffaf9_4_k_cu_9b766391_32614cuda3std3__419piecewise_constructE
	.align		8
        /*0048*/ 	.dword	_ZN39_INTERNAL_fbfffaf9_4_k_cu_9b766391_32614cuda3std3__48in_placeE
	.align		8
        /*0050*/ 	.dword	_ZN39_INTERNAL_fbfffaf9_4_k_cu_9b766391_32614cuda3std6ranges3__45__cpo4swapE
	.align		8
        /*0058*/ 	.dword	_ZN39_INTERNAL_fbfffaf9_4_k_cu_9b766391_32614cuda3std6ranges3__45__cpo9iter_moveE
	.align		8
        /*0060*/ 	.dword	_ZN39_INTERNAL_fbfffaf9_4_k_cu_9b766391_32614cute7productE
	.align		8
        /*0068*/ 	.dword	_ZN39_INTERNAL_fbfffaf9_4_k_cu_9b766391_32614cute1_E
	.align		8
        /*0070*/ 	.dword	$str$27
	.align		8
        /*0078*/ 	.dword	$str$28
	.align		8
        /*0080*/ 	.dword	$str$29
	.align		8
        /*0088*/ 	.dword	$str$30


//--------------------- .text._ZN7cutlass13device_kernelINS_4conv6kernel13ConvUniversalINS1_16ConvProblemShapeILNS1_8OperatorE0ELi3EEENS1_10collective14CollectiveConvINS1_47MainloopSm100TmaUmmaWarpSpecializedImplicitGemmILS5_0ELi54ELi3ELi1ELi2EN4cute5tupleIJNSA_1CILi2EEENSC_ILi1EEESE_EEEEENSB_IJNSC_ILi64EEESH_NSB_IJNSC_ILi32EEEEEEEEENS_12float_e4m3_tESL_NSA_8TiledMMAINSA_8MMA_AtomIJNSA_10MMA_TraitsINSA_19SM100_MMA_F8F6F4_SSEJSL_SL_fSH_SH_NSA_17integral_constantINSA_4UMMA5MajorELSS_0EEEST_NSQ_INSR_7ScaleInELSU_0EEESV_EEEEEENSA_6LayoutINSB_IJSE_SE_SE_EEENSB_IJNSC_ILi0EEES10_S10_EEEEENSB_IJNSA_10UnderscoreES13_S13_EEEEENS7_6detail27Sm100ImplicitGemmTileTraitsINSA_20SM90_TMA_LOAD_IM2COLENSA_14ComposedLayoutINSA_7SwizzleILi1ELi4ELi3EEENSA_18smem_ptr_flag_bitsILi8EEENSY_INSB_IJNSC_ILi8EEESI_EEENSB_IJSI_SE_EEEEEEEvEENS17_INSA_23SM90_TMA_LOAD_MULTICASTES1I_vEEEENS_8epilogue10collective18CollectiveEpilogueINS1N_23Sm100TmaWarpSpecializedILi1ELi1ELi32ELb0ELb0EEEJSK_NSB_IJNSY_ISH_SE_EES1S_EEESL_NSB_IJNSB_IJllllEEESE_S10_EEESL_S1V_NS1N_6fusion15FusionCallbacksIS1R_NS1W_17LinearCombinationISL_fSL_fLNS_15FloatRoundStyleE2EEESK_S1T_JEEENSA_5SM1004TMEM4LOAD26SM100_TMEM_LOAD_16dp32b32xES18_NS19_INS1A_ILi2ELi4ELi3EEES1D_NSY_INSB_IJS1E_SH_EEENSB_IJSH_SE_EEEEEEENSA_39AutoVectorizingCopyWithAssumedAlignmentILi128EEENSA_21SM90_TMA_STORE_IM2COLES2A_S2C_S2C_EEEvvEEEEvNT_6ParamsE --------------------------
	.section	.text._ZN7cutlass13device_kernelINS_4conv6kernel13ConvUniversalINS1_16ConvProblemShapeILNS1_8OperatorE0ELi3EEENS1_10collective14CollectiveConvINS1_47MainloopSm100TmaUmmaWarpSpecializedImplicitGemmILS5_0ELi54ELi3ELi1ELi2EN4cute5tupleIJNSA_1CILi2EEENSC_ILi1EEESE_EEEEENSB_IJNSC_ILi64EEESH_NSB_IJNSC_ILi32EEEEEEEEENS_12float_e4m3_tESL_NSA_8TiledMMAINSA_8MMA_AtomIJNSA_10MMA_TraitsINSA_19SM100_MMA_F8F6F4_SSEJSL_SL_fSH_SH_NSA_17integral_constantINSA_4UMMA5MajorELSS_0EEEST_NSQ_INSR_7ScaleInELSU_0EEESV_EEEEEENSA_6LayoutINSB_IJSE_SE_SE_EEENSB_IJNSC_ILi0EEES10_S10_EEEEENSB_IJNSA_10UnderscoreES13_S13_EEEEENS7_6detail27Sm100ImplicitGemmTileTraitsINSA_20SM90_TMA_LOAD_IM2COLENSA_14ComposedLayoutINSA_7SwizzleILi1ELi4ELi3EEENSA_18smem_ptr_flag_bitsILi8EEENSY_INSB_IJNSC_ILi8EEESI_EEENSB_IJSI_SE_EEEEEEEvEENS17_INSA_23SM90_TMA_LOAD_MULTICASTES1I_vEEEENS_8epilogue10collective18CollectiveEpilogueINS1N_23Sm100TmaWarpSpecializedILi1ELi1ELi32ELb0ELb0EEEJSK_NSB_IJNSY_ISH_SE_EES1S_EEESL_NSB_IJNSB_IJllllEEESE_S10_EEESL_S1V_NS1N_6fusion15FusionCallbacksIS1R_NS1W_17LinearCombinationISL_fSL_fLNS_15FloatRoundStyleE2EEESK_S1T_JEEENSA_5SM1004TMEM4LOAD26SM100_TMEM_LOAD_16dp32b32xES18_NS19_INS1A_ILi2ELi4ELi3EEES1D_NSY_INSB_IJS1E_SH_EEENSB_IJSH_SE_EEEEEEENSA_39AutoVectorizingCopyWithAssumedAlignmentILi128EEENSA_21SM90_TMA_STORE_IM2COLES2A_S2C_S2C_EEEvvEEEEvNT_6ParamsE,"ax",@progbits
	.align	128
.text._ZN7cutlass13device_kernelINS_4conv6kernel13ConvUniversalINS1_16ConvProblemShapeILNS1_8OperatorE0ELi3EEENS1_10collective14CollectiveConvINS1_47MainloopSm100TmaUmmaWarpSpecializedImplicitGemmILS5_0ELi54ELi3ELi1ELi2EN4cute5tupleIJNSA_1CILi2EEENSC_ILi1EEESE_EEEEENSB_IJNSC_ILi64EEESH_NSB_IJNSC_ILi32EEEEEEEEENS_12float_e4m3_tESL_NSA_8TiledMMAINSA_8MMA_AtomIJNSA_10MMA_TraitsINSA_19SM100_MMA_F8F6F4_SSEJSL_SL_fSH_SH_NSA_17integral_constantINSA_4UMMA5MajorELSS_0EEEST_NSQ_INSR_7ScaleInELSU_0EEESV_EEEEEENSA_6LayoutINSB_IJSE_SE_SE_EEENSB_IJNSC_ILi0EEES10_S10_EEEEENSB_IJNSA_10UnderscoreES13_S13_EEEEENS7_6detail27Sm100ImplicitGemmTileTraitsINSA_20SM90_TMA_LOAD_IM2COLENSA_14ComposedLayoutINSA_7SwizzleILi1ELi4ELi3EEENSA_18smem_ptr_flag_bitsILi8EEENSY_INSB_IJNSC_ILi8EEESI_EEENSB_IJSI_SE_EEEEEEEvEENS17_INSA_23SM90_TMA_LOAD_MULTICASTES1I_vEEEENS_8epilogue10collective18CollectiveEpilogueINS1N_23Sm100TmaWarpSpecializedILi1ELi1ELi32ELb0ELb0EEEJSK_NSB_IJNSY_ISH_SE_EES1S_EEESL_NSB_IJNSB_IJllllEEESE_S10_EEESL_S1V_NS1N_6fusion15FusionCallbacksIS1R_NS1W_17LinearCombinationISL_fSL_fLNS_15FloatRoundStyleE2EEESK_S1T_JEEENSA_5SM1004TMEM4LOAD26SM100_TMEM_LOAD_16dp32b32xES18_NS19_INS1A_ILi2ELi4ELi3EEES1D_NSY_INSB_IJS1E_SH_EEENSB_IJSH_SE_EEEEEEENSA_39AutoVectorizingCopyWithAssumedAlignmentILi128EEENSA_21SM90_TMA_STORE_IM2COLES2A_S2C_S2C_EEEvvEEEEvNT_6ParamsE:
        .type           _ZN7cutlass13device_kernelINS_4conv6kernel13ConvUniversalINS1_16ConvProblemShapeILNS1_8OperatorE0ELi3EEENS1_10collective14CollectiveConvINS1_47MainloopSm100TmaUmmaWarpSpecializedImplicitGemmILS5_0ELi54ELi3ELi1ELi2EN4cute5tupleIJNSA_1CILi2EEENSC_ILi1EEESE_EEEEENSB_IJNSC_ILi64EEESH_NSB_IJNSC_ILi32EEEEEEEEENS_12float_e4m3_tESL_NSA_8TiledMMAINSA_8MMA_AtomIJNSA_10MMA_TraitsINSA_19SM100_MMA_F8F6F4_SSEJSL_SL_fSH_SH_NSA_17integral_constantINSA_4UMMA5MajorELSS_0EEEST_NSQ_INSR_7ScaleInELSU_0EEESV_EEEEEENSA_6LayoutINSB_IJSE_SE_SE_EEENSB_IJNSC_ILi0EEES10_S10_EEEEENSB_IJNSA_10UnderscoreES13_S13_EEEEENS7_6detail27Sm100ImplicitGemmTileTraitsINSA_20SM90_TMA_LOAD_IM2COLENSA_14ComposedLayoutINSA_7SwizzleILi1ELi4ELi3EEENSA_18smem_ptr_flag_bitsILi8EEENSY_INSB_IJNSC_ILi8EEESI_EEENSB_IJSI_SE_EEEEEEEvEENS17_INSA_23SM90_TMA_LOAD_MULTICASTES1I_vEEEENS_8epilogue10collective18CollectiveEpilogueINS1N_23Sm100TmaWarpSpecializedILi1ELi1ELi32ELb0ELb0EEEJSK_NSB_IJNSY_ISH_SE_EES1S_EEESL_NSB_IJNSB_IJllllEEESE_S10_EEESL_S1V_NS1N_6fusion15FusionCallbacksIS1R_NS1W_17LinearCombinationISL_fSL_fLNS_15FloatRoundStyleE2EEESK_S1T_JEEENSA_5SM1004TMEM4LOAD26SM100_TMEM_LOAD_16dp32b32xES18_NS19_INS1A_ILi2ELi4ELi3EEES1D_NSY_INSB_IJS1E_SH_EEENSB_IJSH_SE_EEEEEEENSA_39AutoVectorizingCopyWithAssumedAlignmentILi128EEENSA_21SM90_TMA_STORE_IM2COLES2A_S2C_S2C_EEEvvEEEEvNT_6ParamsE,@function
        .size           _ZN7cutlass13device_kernelINS_4conv6kernel13ConvUniversalINS1_16ConvProblemShapeILNS1_8OperatorE0ELi3EEENS1_10collective14CollectiveConvINS1_47MainloopSm100TmaUmmaWarpSpecializedImplicitGemmILS5_0ELi54ELi3ELi1ELi2EN4cute5tupleIJNSA_1CILi2EEENSC_ILi1EEESE_EEEEENSB_IJNSC_ILi64EEESH_NSB_IJNSC_ILi32EEEEEEEEENS_12float_e4m3_tESL_NSA_8TiledMMAINSA_8MMA_AtomIJNSA_10MMA_TraitsINSA_19SM100_MMA_F8F6F4_SSEJSL_SL_fSH_SH_NSA_17integral_constantINSA_4UMMA5MajorELSS_0EEEST_NSQ_INSR_7ScaleInELSU_0EEESV_EEEEEENSA_6LayoutINSB_IJSE_SE_SE_EEENSB_IJNSC_ILi0EEES10_S10_EEEEENSB_IJNSA_10UnderscoreES13_S13_EEEEENS7_6detail27Sm100ImplicitGemmTileTraitsINSA_20SM90_TMA_LOAD_IM2COLENSA_14ComposedLayoutINSA_7SwizzleILi1ELi4ELi3EEENSA_18smem_ptr_flag_bitsILi8EEENSY_INSB_IJNSC_ILi8EEESI_EEENSB_IJSI_SE_EEEEEEEvEENS17_INSA_23SM90_TMA_LOAD_MULTICASTES1I_vEEEENS_8epilogue10collective18CollectiveEpilogueINS1N_23Sm100TmaWarpSpecializedILi1ELi1ELi32ELb0ELb0EEEJSK_NSB_IJNSY_ISH_SE_EES1S_EEESL_NSB_IJNSB_IJllllEEESE_S10_EEESL_S1V_NS1N_6fusion15FusionCallbacksIS1R_NS1W_17LinearCombinationISL_fSL_fLNS_15FloatRoundStyleE2EEESK_S1T_JEEENSA_5SM1004TMEM4LOAD26SM100_TMEM_LOAD_16dp32b32xES18_NS19_INS1A_ILi2ELi4ELi3EEES1D_NSY_INSB_IJS1E_SH_EEENSB_IJSH_SE_EEEEEEENSA_39AutoVectorizingCopyWithAssumedAlignmentILi128EEENSA_21SM90_TMA_STORE_IM2COLES2A_S2C_S2C_EEEvvEEEEvNT_6ParamsE,(.L_x_276 - _ZN7cutlass13device_kernelINS_4conv6kernel13ConvUniversalINS1_16ConvProblemShapeILNS1_8OperatorE0ELi3EEENS1_10collective14CollectiveConvINS1_47MainloopSm100TmaUmmaWarpSpecializedImplicitGemmILS5_0ELi54ELi3ELi1ELi2EN4cute5tupleIJNSA_1CILi2EEENSC_ILi1EEESE_EEEEENSB_IJNSC_ILi64EEESH_NSB_IJNSC_ILi32EEEEEEEEENS_12float_e4m3_tESL_NSA_8TiledMMAINSA_8MMA_AtomIJNSA_10MMA_TraitsINSA_19SM100_MMA_F8F6F4_SSEJSL_SL_fSH_SH_NSA_17integral_constantINSA_4UMMA5MajorELSS_0EEEST_NSQ_INSR_7ScaleInELSU_0EEESV_EEEEEENSA_6LayoutINSB_IJSE_SE_SE_EEENSB_IJNSC_ILi0EEES10_S10_EEEEENSB_IJNSA_10UnderscoreES13_S13_EEEEENS7_6detail27Sm100ImplicitGemmTileTraitsINSA_20SM90_TMA_LOAD_IM2COLENSA_14ComposedLayoutINSA_7SwizzleILi1ELi4ELi3EEENSA_18smem_ptr_flag_bitsILi8EEENSY_INSB_IJNSC_ILi8EEESI_EEENSB_IJSI_SE_EEEEEEEvEENS17_INSA_23SM90_TMA_LOAD_MULTICASTES1I_vEEEENS_8epilogue10collective18CollectiveEpilogueINS1N_23Sm100TmaWarpSpecializedILi1ELi1ELi32ELb0ELb0EEEJSK_NSB_IJNSY_ISH_SE_EES1S_EEESL_NSB_IJNSB_IJllllEEESE_S10_EEESL_S1V_NS1N_6fusion15FusionCallbacksIS1R_NS1W_17LinearCombinationISL_fSL_fLNS_15FloatRoundStyleE2EEESK_S1T_JEEENSA_5SM1004TMEM4LOAD26SM100_TMEM_LOAD_16dp32b32xES18_NS19_INS1A_ILi2ELi4ELi3EEES1D_NSY_INSB_IJS1E_SH_EEENSB_IJSH_SE_EEEEEEENSA_39AutoVectorizingCopyWithAssumedAlignmentILi128EEENSA_21SM90_TMA_STORE_IM2COLES2A_S2C_S2C_EEEvvEEEEvNT_6ParamsE)
        .other          _ZN7cutlass13device_kernelINS_4conv6kernel13ConvUniversalINS1_16ConvProblemShapeILNS1_8OperatorE0ELi3EEENS1_10collective14CollectiveConvINS1_47MainloopSm100TmaUmmaWarpSpecializedImplicitGemmILS5_0ELi54ELi3ELi1ELi2EN4cute5tupleIJNSA_1CILi2EEENSC_ILi1EEESE_EEEEENSB_IJNSC_ILi64EEESH_NSB_IJNSC_ILi32EEEEEEEEENS_12float_e4m3_tESL_NSA_8TiledMMAINSA_8MMA_AtomIJNSA_10MMA_TraitsINSA_19SM100_MMA_F8F6F4_SSEJSL_SL_fSH_SH_NSA_17integral_constantINSA_4UMMA5MajorELSS_0EEEST_NSQ_INSR_7ScaleInELSU_0EEESV_EEEEEENSA_6LayoutINSB_IJSE_SE_SE_EEENSB_IJNSC_ILi0EEES10_S10_EEEEENSB_IJNSA_10UnderscoreES13_S13_EEEEENS7_6detail27Sm100ImplicitGemmTileTraitsINSA_20SM90_TMA_LOAD_IM2COLENSA_14ComposedLayoutINSA_7SwizzleILi1ELi4ELi3EEENSA_18smem_ptr_flag_bitsILi8EEENSY_INSB_IJNSC_ILi8EEESI_EEENSB_IJSI_SE_EEEEEEEvEENS17_INSA_23SM90_TMA_LOAD_MULTICASTES1I_vEEEENS_8epilogue10collective18CollectiveEpilogueINS1N_23Sm100TmaWarpSpecializedILi1ELi1ELi32ELb0ELb0EEEJSK_NSB_IJNSY_ISH_SE_EES1S_EEESL_NSB_IJNSB_IJllllEEESE_S10_EEESL_S1V_NS1N_6fusion15FusionCallbacksIS1R_NS1W_17LinearCombinationISL_fSL_fLNS_15FloatRoundStyleE2EEESK_S1T_JEEENSA_5SM1004TMEM4LOAD26SM100_TMEM_LOAD_16dp32b32xES18_NS19_INS1A_ILi2ELi4ELi3EEES1D_NSY_INSB_IJS1E_SH_EEENSB_IJSH_SE_EEEEEEENSA_39AutoVectorizingCopyWithAssumedAlignmentILi128EEENSA_21SM90_TMA_STORE_IM2COLES2A_S2C_S2C_EEEvvEEEEvNT_6ParamsE,@"STO_CUDA_ENTRY STV_DEFAULT"
_ZN7cutlass13device_kernelINS_4conv6kernel13ConvUniversalINS1_16ConvProblemShapeILNS1_8OperatorE0ELi3EEENS1_10collective14CollectiveConvINS1_47MainloopSm100TmaUmmaWarpSpecializedImplicitGemmILS5_0ELi54ELi3ELi1ELi2EN4cute5tupleIJNSA_1CILi2EEENSC_ILi1EEESE_EEEEENSB_IJNSC_ILi64EEESH_NSB_IJNSC_ILi32EEEEEEEEENS_12float_e4m3_tESL_NSA_8TiledMMAINSA_8MMA_AtomIJNSA_10MMA_TraitsINSA_19SM100_MMA_F8F6F4_SSEJSL_SL_fSH_SH_NSA_17integral_constantINSA_4UMMA5MajorELSS_0EEEST_NSQ_INSR_7ScaleInELSU_0EEESV_EEEEEENSA_6LayoutINSB_IJSE_SE_SE_EEENSB_IJNSC_ILi0EEES10_S10_EEEEENSB_IJNSA_10UnderscoreES13_S13_EEEEENS7_6detail27Sm100ImplicitGemmTileTraitsINSA_20SM90_TMA_LOAD_IM2COLENSA_14ComposedLayoutINSA_7SwizzleILi1ELi4ELi3EEENSA_18smem_ptr_flag_bitsILi8EEENSY_INSB_IJNSC_ILi8EEESI_EEENSB_IJSI_SE_EEEEEEEvEENS17_INSA_23SM90_TMA_LOAD_MULTICASTES1I_vEEEENS_8epilogue10collective18CollectiveEpilogueINS1N_23Sm100TmaWarpSpecializedILi1ELi1ELi32ELb0ELb0EEEJSK_NSB_IJNSY_ISH_SE_EES1S_EEESL_NSB_IJNSB_IJllllEEESE_S10_EEESL_S1V_NS1N_6fusion15FusionCallbacksIS1R_NS1W_17LinearCombinationISL_fSL_fLNS_15FloatRoundStyleE2EEESK_S1T_JEEENSA_5SM1004TMEM4LOAD26SM100_TMEM_LOAD_16dp32b32xES18_NS19_INS1A_ILi2ELi4ELi3EEES1D_NSY_INSB_IJS1E_SH_EEENSB_IJSH_SE_EEEEEEENSA_39AutoVectorizingCopyWithAssumedAlignmentILi128EEENSA_21SM90_TMA_STORE_IM2COLES2A_S2C_S2C_EEEvvEEEEvNT_6ParamsE:
[----:B------:R-:W1:Y:S01]  /*0000*/  LDC R1, c[0x0][0x37c] ;  /* 0x0000df00ff017b82 */ /* 0x000e620000000800 */
[----:B------:R-:W2:Y:S01]  /*0010*/  S2R R76, SR_TID.X ;  /* 0x00000000004c7919 */ /* 0x000ea20000002100 */
[----:B------:R-:W3:Y:S01]  /*0020*/  LDCU.64 UR8, c[0x0][0x990] ;  /* 0x00013200ff0877ac */ /* 0x000ee20008000a00 */
[----:B-1----:R-:W-:Y:S01]  /*0030*/  VIADD R1, R1, 0xfffffff8 ;  /* 0xfffffff801017836 */ /* 0x002fe20000000000 */
[----:B------:R-:W-:Y:S02]  /*0040*/  PRMT R82, RZ, 0x7610, R82 ;  /* 0x00007610ff527816 */ /* 0x000fe40000000052 */
[----:B------:R-:W-:Y:S01]  /*0050*/  ELECT P3, URZ, PT ;  /* 0x0000000000ff782f */ /* 0x000fe20003860000 */
[----:B---3--:R-:W-:-:S04]  /*0060*/  UISETP.NE.U32.AND UP0, UPT, UR8, URZ, UPT ;  /* 0x000000ff0800728c */ /* 0x008fc8000bf05070 */
[----:B------:R-:W-:Y:S01]  /*0070*/  UISETP.NE.AND.EX UP0, UPT, UR9, URZ, UPT, UP0 ;  /* 0x000000ff0900728c */ /* 0x000fe2000bf05300 */
[----:B--2---:R-:W-:-:S05]  /*0080*/  SHF.R.U32.HI R83, RZ, 0x5, R76 ;  /* 0x00000005ff537819 */ /* 0x004fca000001164c */
[----:B------:R-:W1:Y:S02]  /*0090*/  SHFL.IDX PT, R0, R83, RZ, 0x1f ;  /* 0x00001fff53007589 */ /* 0x000e6400000e0000 */
[----:B-1----:R-:W-:Y:S01]  /*00a0*/  R2UR UR18, R0 ;  /* 0x00000000001272ca */ /* 0x002fe200000e0000 */
[----:B------:R-:W-:-:S14]  /*00b0*/  BRA.U UP0, `(.L_x_0) ;  /* 0x0000000100307547 */ /* 0x000fdc000b800000 */
[----:B------:R-:W1:Y:S02]  /*00c0*/  LDCU.64 UR4, c[0x0][0x988] ;  /* 0x00013100ff0477ac */ /* 0x000e640008000a00 */
[----:B-1----:R-:W-:-:S04]  /*00d0*/  UISETP.NE.U32.AND UP0, UPT, UR4, URZ, UPT ;  /* 0x000000ff0400728c */ /* 0x002fc8000bf05070 */
[----:B------:R-:W-:-:S09]  /*00e0*/  UISETP.NE.AND.EX UP0, UPT, UR5, URZ, UPT, UP0 ;  /* 0x000000ff0500728c */ /* 0x000fd2000bf05300 */
[----:B------:R-:W-:Y:S05]  /*00f0*/  BRA.U !UP0, `(.L_x_1) ;  /* 0x0000000108147547 */ /* 0x000fea000b800000 */
[----:B------:R-:W1:Y:S01]  /*0100*/  LDC.64 R2, c[0x0][0x988] ;  /* 0x00026200ff027b82 */ /* 0x000e620000000a00 */
[----:B------:R-:W1:Y:S02]  /*0110*/  LDCU.64 UR4, c[0x0][0x358] ;  /* 0x00006b00ff0477ac */ /* 0x000e640008000a00 */
[----:B-1----:R1:W5:Y:S01]  /*0120*/  LDG.E R39, desc[UR4][R2.64] ;  /* 0x0000000402277981 */ /* 0x002362000c1e1900 */
[----:B------:R-:W-:Y:S01]  /*0130*/  HFMA2 R82, -RZ, RZ, 0, 5.9604644775390625e-08 ;  /* 0x00000001ff527431 */ /* 0x000fe200000001ff */
[----:B------:R-:W-:Y:S05]  /*0140*/  BRA `(.L_x_0) ;  /* 0x00000000000c7947 */ /* 0x000fea0003800000 */
.L_x_1:
[----:B------:R-:W1:Y:S01]  /*0150*/  LDCU UR4, c[0x0][0x980] ;  /* 0x00013000ff0477ac */ /* 0x000e620008000800 */
[----:B------:R-:W-:Y:S01]  /*0160*/  HFMA2 R82, -RZ, RZ, 0, 5.9604644775390625e-08 ;  /* 0x00000001ff527431 */ /* 0x000fe200000001ff */
[----:B-1----:R-:W-:-:S07]  /*0170*/  MOV R39, UR4 ;  /* 0x0000000400277c02 */ /* 0x002fce0008000f00 */
.L_x_0:
[----:B------:R-:W2:Y:S02]  /*0180*/  LDCU.64 UR4, c[0x0][0x9b0] ;  /* 0x00013600ff0477ac */ /* 0x000ea40008000a00 */
[----:B--2---:R-:W-:-:S04]  /*0190*/  UISETP.NE.U32.AND UP0, UPT, UR4, URZ, UPT ;  /* 0x000000ff0400728c */ /* 0x004fc8000bf05070 */
[----:B------:R-:W-:-:S09]  /*01a0*/  UISETP.NE.AND.EX UP0, UPT, UR5, URZ, UPT, UP0 ;  /* 0x000000ff0500728c */ /* 0x000fd2000bf05300 */
[----:B------:R-:W-:Y:S05]  /*01b0*/  BRA.U UP0, `(.L_x_2) ;  /* 0x0000000100287547 */ /* 0x000fea000b800000 */
[----:B------:R-:W2:Y:S02]  /*01c0*/  LDCU.64 UR4, c[0x0][0x9a8] ;  /* 0x00013500ff0477ac */ /* 0x000ea40008000a00 */
[----:B--2---:R-:W-:-:S04]  /*01d0*/  UISETP.NE.U32.AND UP0, UPT, UR4, URZ, UPT ;  /* 0x000000ff0400728c */ /* 0x004fc8000bf05070 */
[----:B------:R-:W-:-:S09]  /*01e0*/  UISETP.NE.AND.EX UP0, UPT, UR5, URZ, UPT, UP0 ;  /* 0x000000ff0500728c */ /* 0x000fd2000bf05300 */
[----:B------:R-:W-:Y:S05]  /*01f0*/  BRA.U !UP0, `(.L_x_3) ;  /* 0x0000000108107547 */ /* 0x000fea000b800000 */
[----:B-1----:R-:W1:Y:S01]  /*0200*/  LDC.64 R2, c[0x0][0x9a8] ;  /* 0x00026a00ff027b82 */ /* 0x002e620000000a00 */
[----:B------:R-:W1:Y:S02]  /*0210*/  LDCU.64 UR4, c[0x0][0x358] ;  /* 0x00006b00ff0477ac */ /* 0x000e640008000a00 */
[----:B-1----:R2:W5:Y:S01]  /*0220*/  LDG.E R38, desc[UR4][R2.64] ;  /* 0x0000000402267981 */ /* 0x002562000c1e1900 */
[----:B------:R-:W-:Y:S05]  /*0230*/  BRA `(.L_x_2) ;  /* 0x0000000000087947 */ /* 0x000fea0003800000 */
.L_x_3:
[----:B------:R-:W2:Y:S02]  /*0240*/  LDCU UR4, c[0x0][0x9a0] ;  /* 0x00013400ff0477ac */ /* 0x000ea40008000800 */
[----:B--2---:R-:W-:Y:S02]  /*0250*/  MOV R38, UR4 ;  /* 0x0000000400267c02 */ /* 0x004fe40008000f00 */
.L_x_2:
[----:B------:R-:W-:Y:S01]  /*0260*/  IMAD.U32 R0, RZ, RZ, UR18 ;  /* 0x00000012ff007e24 */ /* 0x000fe2000f8e00ff */
[----:B------:R-:W-:Y:S04]  /*0270*/  BSSY.RECONVERGENT B0, `(.L_x_4) ;  /* 0x000000c000007945 */ /* 0x000fe80003800200 */
[C---:B------:R-:W-:Y:S02]  /*0280*/  ISETP.NE.OR P1, PT, R0.reuse, 0x1, !P3 ;  /* 0x000000010000780c */ /* 0x040fe40005f25670 */
[----:B------:R-:W-:-:S11]  /*0290*/  ISETP.NE.OR P0, PT, R0, 0x3, !P3 ;  /* 0x000000030000780c */ /* 0x000fd60005f05670 */
[----:B------:R-:W-:Y:S05]  /*02a0*/  @P1 BRA `(.L_x_5) ;  /* 0x0000000000201947 */ /* 0x000fea0003800000 */
[----:B------:R-:W3:Y:S02]  /*02b0*/  LDCU.64 UR4, c[0x0][0x348] ;  /* 0x00006900ff0477ac */ /* 0x000ee40008000a00 */
[----:B---3--:R-:W-:Y:S02]  /*02c0*/  UIADD3 UR6, UP1, UPT, UR4, 0x80, URZ ;  /* 0x0000008004067890 */ /* 0x008fe4000ff3e0ff */
[----:B------:R-:W-:Y:S02]  /*02d0*/  UIADD3 UR4, UP0, UPT, UR4, 0x200, URZ ;  /* 0x0000020004047890 */ /* 0x000fe4000ff1e0ff */
[----:B------:R-:W-:Y:S02]  /*02e0*/  UIADD3.X UR7, UPT, UPT, URZ, UR5, URZ, UP1, !UPT ;  /* 0x00000005ff077290 */ /* 0x000fe40008ffe4ff */
[----:B------:R-:W-:-:S07]  /*02f0*/  UIADD3.X UR5, UPT, UPT, URZ, UR5, URZ, UP0, !UPT ;  /* 0x00000005ff057290 */ /* 0x000fce00087fe4ff */
[----:B------:R3:W-:Y:S02]  /*0300*/  UTMACCTL.PF [UR6] ;  /* 0x00000000060079b9 */ /* 0x0007e40008040000 */
[----:B------:R3:W-:Y:S02]  /*0310*/  UTMACCTL.PF [UR4] ;  /* 0x00000000040079b9 */ /* 0x0007e40008040000 */
[----:B---3--:R-:W-:Y:S01]  /*0320*/  NOP ;  /* 0x0000000000007918 */ /* 0x008fe20000000000 */
.L_x_5:
[----:B------:R-:W-:Y:S05]  /*0330*/  BSYNC.RECONVERGENT B0 ;  /* 0x0000000000007941 */ /* 0x000fea0003800200 */
.L_x_4:
[----:B------:R-:W-:Y:S04]  /*0340*/  BSSY.RECONVERGENT B0, `(.L_x_6) ;  /* 0x000000a000007945 */ /* 0x000fe80003800200 */
        /* <DEDUP_REMOVED lines=9> */
.L_x_7:
[----:B------:R-:W-:Y:S05]  /*03e0*/  BSYNC.RECONVERGENT B0 ;  /* 0x0000000000007941 */ /* 0x000fea0003800200 */
.L_x_6:
[----:B------:R-:W3:Y:S01]  /*03f0*/  LDCU.64 UR4, c[0x0][0x988] ;  /* 0x00013100ff0477ac */ /* 0x000ee20008000a00 */
[----:B------:R-:W-:Y:S02]  /*0400*/  UISETP.EQ.U32.AND UP1, UPT, UR8, URZ, UPT ;  /* 0x000000ff0800728c */ /* 0x000fe4000bf22070 */
[----:B------:R-:W-:Y:S02]  /*0410*/  UPLOP3.LUT UP3, UPT, UPT, UPT, UPT, 0x80, 0x8 ;  /* 0x000000000008789c */ /* 0x000fe40003f6f070 */
[----:B---3--:R-:W-:-:S04]  /*0420*/  UISETP.NE.U32.AND UP0, UPT, UR4, URZ, UPT ;  /* 0x000000ff0400728c */ /* 0x008fc8000bf05070 */
[----:B------:R-:W-:-:S04]  /*0430*/  UISETP.NE.AND.EX UP2, UPT, UR5, URZ, UPT, UP0 ;  /* 0x000000ff0500728c */ /* 0x000fc8000bf45300 */
[----:B------:R-:W-:-:S04]  /*0440*/  UISETP.EQ.OR.EX UP4, UPT, UR9, URZ, !UP2, UP1 ;  /* 0x000000ff0900728c */ /* 0x000fc8000d782710 */
[----:B------:R-:W-:-:S06]  /*0450*/  UP2UR UR4, UPR, URZ, 0x10 ;  /* 0x00000010ff047883 */ /* 0x000fcc0008000000 */
[----:B------:R-:W-:Y:S01]  /*0460*/  MOV R88, UR4 ;  /* 0x0000000400587c02 */ /* 0x000fe20008000f00 */
[----:B------:R-:W-:Y:S06]  /*0470*/  BRA.U !UP4, `(.L_x_8) ;  /* 0x000000010c207547 */ /* 0x000fec000b800000 */
[----:B------:R-:W-:Y:S01]  /*0480*/  UISETP.NE.U32.AND UP1, UPT, UR8, URZ, UPT ;  /* 0x000000ff0800728c */ /* 0x000fe2000bf25070 */
[----:B-----5:R-:W-:Y:S01]  /*0490*/  FSETP.NEU.AND P0, PT, R39, RZ, PT ;  /* 0x000000ff2700720b */ /* 0x020fe20003f0d000 */
[----:B------:R-:W-:Y:S02]  /*04a0*/  USEL UR4, URZ, 0xffffffff, UP2 ;  /* 0xffffffffff047887 */ /* 0x000fe40009000000 */
[----:B------:R-:W-:-:S10]  /*04b0*/  UISETP.NE.AND.EX UP1, UPT, UR9, URZ, UPT, UP1 ;  /* 0x000000ff0900728c */ /* 0x000fd4000bf25310 */
[----:B------:R-:W-:Y:S01]  /*04c0*/  VOTEU.ANY UP0, P0 ;  /* 0x0000000000ff7886 */ /* 0x000fe20000000100 */
[----:B------:R-:W-:-:S04]  /*04d0*/  @!UP1 USEL UR4, URZ, 0xffffffff, UP0 ;  /* 0xffffffffff049887 */ /* 0x000fc80008000000 */
[----:B------:R-:W-:-:S04]  /*04e0*/  ULOP3.LUT UR4, UR4, 0x1, URZ, 0xc0, !UPT ;  /* 0x0000000104047892 */ /* 0x000fc8000f8ec0ff */
[----:B------:R-:W-:-:S11]  /*04f0*/  UISETP.NE.U32.AND UP3, UPT, UR4, 0x1, UPT ;  /* 0x000000010400788c */ /* 0x000fd6000bf65070 */
.L_x_8:
[----:B-12---:R-:W1:Y:S02]  /*0500*/  SHFL.IDX PT, R2, R83, RZ, 0x1f ;  /* 0x00001fff53027589 */ /* 0x006e6400000e0000 */
[----:B-1----:R-:W-:-:S13]  /*0510*/  ISETP.NE.AND P0, PT, R2, RZ, PT ;  /* 0x000000ff0200720c */ /* 0x002fda0003f05270 */
[----:B------:R-:W-:Y:S05]  /*0520*/  @P0 BRA `(.L_x_9) ;  /* 0x0000000400f40947 */ /* 0x000fea0003800000 */
[----:B------:R-:W-:Y:S01]  /*0530*/  ELECT P0, URZ, PT ;  /* 0x0000000000ff782f */ /* 0x000fe20003800000 */
[----:B------:R-:W-:-:S12]  /*0540*/  BSSY.RECONVERGENT B0, `(.L_x_9) ;  /* 0x000007b000007945 */ /* 0x000fd80003800200 */
[----:B------:R-:W-:Y:S05]  /*0550*/  @!P0 BRA `(.L_x_10) ;  /* 0x0000000400e48947 */ /* 0x000fea0003800000 */
[----:B------:R-:W1:Y:S01]  /*0560*/  S2UR UR4, SR_CgaCtaId ;  /* 0x00000000000479c3 */ /* 0x000e620000008800 */
[----:B------:R-:W-:Y:S01]  /*0570*/  UMOV UR5, 0x400 ;  /* 0x0000040000057882 */ /* 0x000fe20000000000 */
[----:B------:R-:W-:Y:S01]  /*0580*/  UMOV UR8, 0x1 ;  /* 0x0000000100087882 */ /* 0x000fe20000000000 */
[----:B------:R-:W-:Y:S01]  /*0590*/  UMOV UR6, 0x2 ;  /* 0x0000000200067882 */ /* 0x000fe20000000000 */
[----:B------:R-:W-:-:S04]  /*05a0*/  UIADD3 UR8, UPT, UPT, -UR8, 0x100000, URZ ;  /* 0x0010000008087890 */ /* 0x000fc8000fffe1ff */
[----:B------:R-:W-:Y:S02]  /*05b0*/  USHF.L.U32 UR9, UR8, 0xb, URZ ;  /* 0x0000000b08097899 */ /* 0x000fe400080006ff */
[----:B------:R-:W-:Y:S02]  /*05c0*/  USHF.L.U32 UR8, UR8, 0x1, URZ ;  /* 0x0000000108087899 */ /* 0x000fe400080006ff */
[----:B------:R-:W-:-:S04]  /*05d0*/  UIADD3 UR6, UPT, UPT, -UR6, 0x100000, URZ ;  /* 0x0010000006067890 */ /* 0x000fc8000fffe1ff */
[----:B------:R-:W-:Y:S02]  /*05e0*/  USHF.L.U32 UR7, UR6, 0xb, URZ ;  /* 0x0000000b06077899 */ /* 0x000fe400080006ff */
[----:B------:R-:W-:Y:S02]  /*05f0*/  USHF.L.U32 UR6, UR6, 0x1, URZ ;  /* 0x0000000106067899 */ /* 0x000fe400080006ff */
[----:B-1----:R-:W-:Y:S01]  /*0600*/  ULEA UR4, UR4, UR5, 0x18 ;  /* 0x0000000504047291 */ /* 0x002fe2000f8ec0ff */
[----:B------:R-:W1:Y:S11]  /*0610*/  FENCE.VIEW.ASYNC.S ;  /* 0x00000000000073c6 */ /* 0x000e760000000000 */
[----:B-1----:R1:W2:Y:S01]  /*0620*/  SYNCS.EXCH.64 URZ, [UR4], UR8 ;  /* 0x0000000804ff75b2 */ /* 0x0022a20008000100 */
[----:B------:R1:W3:Y:S01]  /*0630*/  SYNCS.EXCH.64 URZ, [UR4+0x1b0], UR6 ;  /* 0x0001b00604ff75b2 */ /* 0x0002e20008000100 */
[----:B------:R1:W4:Y:S01]  /*0640*/  SYNCS.EXCH.64 URZ, [UR4+0x8], UR8 ;  /* 0x0000080804ff75b2 */ /* 0x0003220008000100 */
[----:B------:R1:W1:Y:S01]  /*0650*/  SYNCS.EXCH.64 URZ, [UR4+0x1b8], UR6 ;  /* 0x0001b80604ff75b2 */ /* 0x0002620008000100 */
        /* <DEDUP_REMOVED lines=104> */
[----:B--234-:R-:W-:Y:S01]  /*0ce0*/  NOP ;  /* 0x0000000000007918 */ /* 0x01cfe20000000000 */
.L_x_10:
[----:B-1----:R-:W-:Y:S05]  /*0cf0*/  BSYNC.RECONVERGENT B0 ;  /* 0x0000000000007941 */ /* 0x002fea0003800200 */
.L_x_9:
[----:B------:R-:W1:Y:S01]  /*0d00*/  SHFL.IDX PT, R2, R83, RZ, 0x1f ;  /* 0x00001fff53027589 */ /* 0x000e6200000e0000 */
[----:B------:R-:W-:Y:S01]  /*0d10*/  NOP ;  /* 0x0000000000007918 */ /* 0x000fe20000000000 */
[----:B-1----:R-:W-:-:S13]  /*0d20*/  ISETP.NE.AND P0, PT, R2, 0x1, PT ;  /* 0x000000010200780c */ /* 0x002fda0003f05270 */
[----:B------:R-:W-:Y:S05]  /*0d30*/  @P0 BRA `(.L_x_11) ;  /* 0x0000000000400947 */ /* 0x000fea0003800000 */
        /* <DEDUP_REMOVED lines=9> */
[----:B------:R-:W-:Y:S01]  /*0dd0*/  USHF.L.U32 UR6, UR6, 0x1, URZ ;  /* 0x0000000106067899 */ /* 0x000fe200080006ff */
[----:B------:R-:W-:Y:S01]  /*0de0*/  ELECT P0, URZ, PT ;  /* 0x0000000000ff782f */ /* 0x000fe20003800000 */
[----:B-1----:R-:W-:Y:S01]  /*0df0*/  ULEA UR4, UR4, UR5, 0x18 ;  /* 0x0000000504047291 */ /* 0x002fe2000f8ec0ff */
[----:B------:R-:W1:Y:S11]  /*0e00*/  FENCE.VIEW.ASYNC.S ;  /* 0x00000000000073c6 */ /* 0x000e760000000000 */
[----:B-1----:R1:W2:Y:S01]  /*0e10*/  SYNCS.EXCH.64 URZ, [UR4+0x360], UR8 ;  /* 0x0003600804ff75b2 */ /* 0x0022a20008000100 */
[----:B------:R1:W3:Y:S01]  /*0e20*/  SYNCS.EXCH.64 URZ, [UR4+0x368], UR6 ;  /* 0x0003680604ff75b2 */ /* 0x0002e20008000100 */
[----:B------:R-:W-:Y:S01]  /*0e30*/  NOP ;  /* 0x0000000000007918 */ /* 0x000fe20000000000 */
.L_x_11:
[----:B------:R-:W4:Y:S01]  /*0e40*/  SHFL.IDX PT, R2, R83, RZ, 0x1f ;  /* 0x00001fff53027589 */ /* 0x000f2200000e0000 */
[----:B------:R-:W-:Y:S01]  /*0e50*/  NOP ;  /* 0x0000000000007918 */ /* 0x000fe20000000000 */
[----:B----4-:R-:W-:-:S13]  /*0e60*/  ISETP.NE.AND P0, PT, R2, 0x3, PT ;  /* 0x000000030200780c */ /* 0x010fda0003f05270 */
[----:B------:R-:W-:Y:S05]  /*0e70*/  @P0 BRA `(.L_x_12) ;  /* 0x0000000000300947 */ /* 0x000fea0003800000 */
[----:B-1----:R-:W1:Y:S01]  /*0e80*/  S2UR UR4, SR_CgaCtaId ;  /* 0x00000000000479c3 */ /* 0x002e620000008800 */
[----:B------:R-:W-:Y:S01]  /*0e90*/  UMOV UR6, 0x400 ;  /* 0x0000040000067882 */ /* 0x000fe20000000000 */
[----:B------:R-:W-:Y:S01]  /*0ea0*/  UMOV UR5, 0x20 ;  /* 0x0000002000057882 */ /* 0x000fe20000000000 */
[----:B------:R-:W-:Y:S01]  /*0eb0*/  ELECT P0, URZ, PT ;  /* 0x0000000000ff782f */ /* 0x000fe20003800000 */
[----:B-1----:R-:W-:Y:S02]  /*0ec0*/  ULEA UR6, UR4, UR6, 0x18 ;  /* 0x0000000604067291 */ /* 0x002fe4000f8ec0ff */
[----:B------:R-:W-:-:S04]  /*0ed0*/  UIADD3 UR4, UPT, UPT, -UR5, 0x100000, URZ ;  /* 0x0010000005047890 */ /* 0x000fc8000fffe1ff */
[----:B------:R-:W-:Y:S02]  /*0ee0*/  USHF.L.U32 UR5, UR4, 0xb, URZ ;  /* 0x0000000b04057899 */ /* 0x000fe400080006ff */
[----:B------:R-:W-:Y:S01]  /*0ef0*/  USHF.L.U32 UR4, UR4, 0x1, URZ ;  /* 0x0000000104047899 */ /* 0x000fe200080006ff */
[----:B------:R-:W1:Y:S11]  /*0f00*/  FENCE.VIEW.ASYNC.S ;  /* 0x00000000000073c6 */ /* 0x000e760000000000 */
[----:B-1----:R4:W1:Y:S01]  /*0f10*/  SYNCS.EXCH.64 URZ, [UR6+0x370], UR4 ;  /* 0x0003700406ff75b2 */ /* 0x0028620008000100 */
[----:B------:R4:W1:Y:S02]  /*0f20*/  SYNCS.EXCH.64 URZ, [UR6+0x378], UR4 ;  /* 0x0003780406ff75b2 */ /* 0x0008640008000100 */
[----:B----4-:R-:W-:Y:S01]  /*0f30*/  NOP ;  /* 0x0000000000007918 */ /* 0x010fe20000000000 */
.L_x_12:
[----:B------:R-:W4:Y:S01]  /*0f40*/  SHFL.IDX PT, R2, R83, RZ, 0x1f ;  /* 0x00001fff53027589 */ /* 0x000f2200000e0000 */
[----:B------:R-:W-:Y:S01]  /*0f50*/  NOP ;  /* 0x0000000000007918 */ /* 0x000fe20000000000 */
[----:B----4-:R-:W-:-:S13]  /*0f60*/  ISETP.NE.AND P0, PT, R2, 0x4, PT ;  /* 0x000000040200780c */ /* 0x010fda0003f05270 */
[----:B------:R-:W-:Y:S05]  /*0f70*/  @P0 BRA `(.L_x_13) ;  /* 0x0000000000440947 */ /* 0x000fea0003800000 */
[----:B-1----:R-:W1:Y:S01]  /*0f80*/  S2UR UR6, SR_CgaCtaId ;  /* 0x00000000000679c3 */ /* 0x002e620000008800 */
[----:B------:R-:W-:Y:S01]  /*0f90*/  UMOV UR4, 0x1e0 ;  /* 0x000001e000047882 */ /* 0x000fe20000000000 */
[----:B------:R-:W-:Y:S01]  /*0fa0*/  UMOV UR5, 0x400 ;  /* 0x0000040000057882 */ /* 0x000fe20000000000 */
[----:B------:R-:W-:Y:S01]  /*0fb0*/  USEL UR4, UR4, 0x1a0, UP3 ;  /* 0x000001a004047887 */ /* 0x000fe20009800000 */
[----:B------:R-:W-:Y:S01]  /*0fc0*/  UMOV UR8, 0x1 ;  /* 0x0000000100087882 */ /* 0x000fe20000000000 */
[----:B------:R-:W-:Y:S01]  /*0fd0*/  ELECT P0, URZ, PT ;  /* 0x0000000000ff782f */ /* 0x000fe20003800000 */
[----:B------:R-:W-:-:S04]  /*0fe0*/  UIADD3 UR8, UPT, UPT, -UR8, 0x100000, URZ ;  /* 0x0010000008087890 */ /* 0x000fc8000fffe1ff */
[----:B------:R-:W-:Y:S02]  /*0ff0*/  USHF.L.U32 UR9, UR8, 0xb, URZ ;  /* 0x0000000b08097899 */ /* 0x000fe400080006ff */
[----:B------:R-:W-:Y:S02]  /*1000*/  USHF.L.U32 UR8, UR8, 0x1, URZ ;  /* 0x0000000108087899 */ /* 0x000fe400080006ff */
[----:B-1----:R-:W-:Y:S02]  /*1010*/  ULEA UR6, UR6, UR5, 0x18 ;  /* 0x0000000506067291 */ /* 0x002fe4000f8ec0ff */
[----:B------:R-:W-:-:S04]  /*1020*/  UIADD3 UR4, UPT, UPT, -UR4, 0x100000, URZ ;  /* 0x0010000004047890 */ /* 0x000fc8000fffe1ff */
[----:B------:R-:W-:Y:S02]  /*1030*/  USHF.L.U32 UR5, UR4, 0xb, URZ ;  /* 0x0000000b04057899 */ /* 0x000fe400080006ff */
[----:B------:R-:W-:Y:S01]  /*1040*/  USHF.L.U32 UR4, UR4, 0x1, URZ ;  /* 0x0000000104047899 */ /* 0x000fe200080006ff */
[----:B------:R-:W1:Y:S03]  /*1050*/  FENCE.VIEW.ASYNC.S ;  /* 0x00000000000073c6 */ /* 0x000e660000000000 */
[----:B-1----:R4:W1:Y:S08]  /*1060*/  SYNCS.EXCH.64 URZ, [UR6+0x380], UR8 ;  /* 0x0003800806ff75b2 */ /* 0x0028700008000100 */
[----:B------:R4:W1:Y:S02]  /*1070*/  SYNCS.EXCH.64 URZ, [UR6+0x388], UR4 ;  /* 0x0003880406ff75b2 */ /* 0x0008640008000100 */
[----:B----4-:R-:W-:Y:S01]  /*1080*/  NOP ;  /* 0x0000000000007918 */ /* 0x010fe20000000000 */
.L_x_13:
[----:B------:R-:W4:Y:S01]  /*1090*/  SHFL.IDX PT, R2, R83, RZ, 0x1f ;  /* 0x00001fff53027589 */ /* 0x000f2200000e0000 */
[----:B------:R-:W-:Y:S01]  /*10a0*/  NOP ;  /* 0x0000000000007918 */ /* 0x000fe20000000000 */
[----:B----4-:R-:W-:-:S13]  /*10b0*/  ISETP.NE.AND P0, PT, R2, 0x5, PT ;  /* 0x000000050200780c */ /* 0x010fda0003f05270 */
[----:B------:R-:W-:Y:S05]  /*10c0*/  @P0 BRA `(.L_x_14) ;  /* 0x0000000000480947 */ /* 0x000fea0003800000 */
[----:B------:R-:W4:Y:S01]  /*10d0*/  S2UR UR5, SR_CgaCtaId ;  /* 0x00000000000579c3 */ /* 0x000f220000008800 */
[----:B-1----:R-:W-:Y:S01]  /*10e0*/  UMOV UR4, 0x400 ;  /* 0x0000040000047882 */ /* 0x002fe20000000000 */
        /* <DEDUP_REMOVED lines=9> */
[----:B----4-:R-:W-:Y:S01]  /*1180*/  ULEA UR4, UR5, UR4, 0x18 ;  /* 0x0000000405047291 */ /* 0x010fe2000f8ec0ff */
[----:B------:R-:W1:Y:S11]  /*1190*/  FENCE.VIEW.ASYNC.S ;  /* 0x00000000000073c6 */ /* 0x000e760000000000 */
[----:B-1----:R4:W1:Y:S01]  /*11a0*/  SYNCS.EXCH.64 URZ, [UR4+0x390], UR8 ;  /* 0x0003900804ff75b2 */ /* 0x0028620008000100 */
[----:B------:R4:W1:Y:S01]  /*11b0*/  SYNCS.EXCH.64 URZ, [UR4+0x3a0], UR6 ;  /* 0x0003a00604ff75b2 */ /* 0x0008620008000100 */
[----:B------:R4:W1:Y:S01]  /*11c0*/  SYNCS.EXCH.64 URZ, [UR4+0x398], UR8 ;  /* 0x0003980804ff75b2 */ /* 0x0008620008000100 */
[----:B------:R4:W1:Y:S02]  /*11d0*/  SYNCS.EXCH.64 URZ, [UR4+0x3a8], UR6 ;  /* 0x0003a80604ff75b2 */ /* 0x0008640008000100 */
[----:B----4-:R-:W-:Y:S01]  /*11e0*/  NOP ;  /* 0x0000000000007918 */ /* 0x010fe20000000000 */
.L_x_14:
[----:B-1----:R-:W1:Y:S01]  /*11f0*/  LDCU UR4, c[0x0][0x36c] ;  /* 0x00006d80ff0477ac */ /* 0x002e620008000800 */
[----:B------:R-:W-:Y:S01]  /*1200*/  ISETP.NE.OR P3, PT, R0, 0x2, !P3 ;  /* 0x000000020000780c */ /* 0x000fe20005f65670 */
[----:B------:R-:W-:Y:S01]  /*1210*/  NOP ;  /* 0x0000000000007918 */ /* 0x000fe20000000000 */
[----:B------:R-:W-:Y:S01]  /*1220*/  LOP3.LUT R2, R76, 0x1f, RZ, 0xc0, !PT ;  /* 0x0000001f4c027812 */ /* 0x000fe200078ec0ff */
[----:B------:R-:W-:Y:S02]  /*1230*/  UISETP.NE.AND UP6, UPT, UR18, 0x2, UPT ;  /* 0x000000021200788c */ /* 0x000fe4000bfc5270 */
[----:B------:R-:W-:Y:S02]  /*1240*/  UISETP.NE.AND UP4, UPT, UR18, URZ, UPT ;  /* 0x000000ff1200728c */ /* 0x000fe4000bf85270 */
[----:B-1----:R-:W-:-:S09]  /*1250*/  UISETP.EQ.U32.AND UP5, UPT, UR4, 0x1, UPT ;  /* 0x000000010400788c */ /* 0x002fd2000bfa2070 */
[----:B------:R-:W-:Y:S05]  /*1260*/  BRA.U !UP5, `(.L_x_15) ;  /* 0x000000010d087547 */ /* 0x000fea000b800000 */
[----:B--23--:R-:W-:Y:S01]  /*1270*/  UCGABAR_ARV ;  /* 0x00000000000079c7 */ /* 0x00cfe20008000000 */
[----:B------:R-:W-:Y:S05]  /*1280*/  BRA `(.L_x_16) ;  /* 0x0000000000047947 */ /* 0x000fea0003800000 */
.L_x_15:
[----:B--23--:R-:W-:Y:S01]  /*1290*/  NOP ;  /* 0x0000000000007918 */ /* 0x00cfe20000000000 */
.L_x_16:
[----:B------:R-:W1:Y:S01]  /*12a0*/  S2UR UR46, SR_CTAID.X ;  /* 0x00000000002e79c3 */ /* 0x000e620000002500 */
[----:B------:R-:W-:-:S05]  /*12b0*/  CS2R.32 R87, SR_CgaSize ;  /* 0x0000000000577805 */ /* 0x000fca0000008a00 */
[----:B------:R-:W-:-:S05]  /*12c0*/  IMAD R87, R87, -0xa0, RZ ;  /* 0xffffff6057577824 */ /* 0x000fca00078e02ff */
[----:B------:R-:W-:-:S14]  /*12d0*/  R2UR UR5, R87 ;  /* 0x00000000570572ca */ /* 0x000fdc00000e0000 */
[----:B------:R-:W2:Y:S01]  /*12e0*/  LDCU UR5, c[0x0][UR5+0x2b0] ;  /* 0x00005600050577ac */ /* 0x000ea20008000800 */
[----:B------:R-:W-:-:S05]  /*12f0*/  CS2R.32 R87, SR_CgaSize ;  /* 0x0000000000577805 */ /* 0x000fca0000008a00 */
[----:B------:R-:W-:-:S05]  /*1300*/  IMAD R87, R87, -0xa0, RZ ;  /* 0xffffff6057577824 */ /* 0x000fca00078e02ff */
[----:B------:R-:W-:-:S14]  /*1310*/  R2UR UR4, R87 ;  /* 0x00000000570472ca */ /* 0x000fdc00000e0000 */
[----:B------:R-:W3:Y:S01]  /*1320*/  LDCU UR4, c[0x0][UR4+0x2b4] ;  /* 0x00005680040477ac */ /* 0x000ee20008000800 */
[----:B------:R-:W4:Y:S01]  /*1330*/  S2UR UR47, SR_CTAID.Y ;  /* 0x00000000002f79c3 */ /* 0x000f220000002600 */
[----:B------:R-:W-:-:S05]  /*1340*/  CS2R.32 R87, SR_CgaSize ;  /* 0x0000000000577805 */ /* 0x000fca0000008a00 */
[----:B------:R-:W-:-:S05]  /*1350*/  IMAD R87, R87, -0xa0, RZ ;  /* 0xffffff6057577824 */ /* 0x000fca00078e02ff */
[----:B------:R-:W-:-:S14]  /*1360*/  R2UR UR7, R87 ;  /* 0x00000000570772ca */ /* 0x000fdc00000e0000 */
[----:B------:R-:W3:Y:S01]  /*1370*/  LDCU UR7, c[0x0][UR7+0x2a0] ;  /* 0x00005400070777ac */ /* 0x000ee20008000800 */
[----:B------:R-:W-:-:S05]  /*1380*/  CS2R.32 R87, SR_CgaSize ;  /* 0x0000000000577805 */ /* 0x000fca0000008a00 */
[----:B------:R-:W-:-:S05]  /*1390*/  IMAD R87, R87, -0xa0, RZ ;  /* 0xffffff6057577824 */ /* 0x000fca00078e02ff */
[----:B------:R-:W-:-:S14]  /*13a0*/  R2UR UR8, R87 ;  /* 0x00000000570872ca */ /* 0x000fdc00000e0000 */
[----:B------:R-:W3:Y:S01]  /*13b0*/  LDCU UR8, c[0x0][UR8+0x2a4] ;  /* 0x00005480080877ac */ /* 0x000ee20008000800 */
[----:B------:R-:W3:Y:S01]  /*13c0*/  S2UR UR9, SR_CgaCtaId ;  /* 0x00000000000979c3 */ /* 0x000ee20000008800 */
[----:B------:R-:W3:Y:S01]  /*13d0*/  LDCU UR19, c[0x0][0xc24] ;  /* 0x00018480ff1377ac */ /* 0x000ee20008000800 */
[----:B------:R-:W3:Y:S01]  /*13e0*/  LDCU UR39, c[0x0][0xc24] ;  /* 0x00018480ff2777ac */ /* 0x000ee20008000800 */
[----:B-1----:R-:W-:Y:S01]  /*13f0*/  I2FP.F32.U32 R3, UR46 ;  /* 0x0000002e00037c45 */ /* 0x002fe20008201000 */
[----:B------:R-:W1:Y:S04]  /*1400*/  LDCU UR22, c[0x0][0xc30] ;  /* 0x00018600ff1677ac */ /* 0x000e680008000800 */
[----:B--2---:R-:W-:Y:S01]  /*1410*/  FMUL R3, R3, UR5 ;  /* 0x0000000503037c20 */ /* 0x004fe20008400000 */
[----:B----4-:R-:W-:-:S05]  /*1420*/  I2FP.F32.U32 R0, UR47 ;  /* 0x0000002f00007c45 */ /* 0x010fca0008201000 */
[----:B------:R-:W2:Y:S01]  /*1430*/  F2I.U32.TRUNC.NTZ R3, R3 ;  /* 0x0000000300037305 */ /* 0x000ea2000020f000 */
[----:B---3--:R-:W-:Y:S01]  /*1440*/  FMUL R0, R0, UR4 ;  /* 0x0000000400007c20 */ /* 0x008fe20008400000 */
[----:B------:R-:W-:-:S06]  /*1450*/  USHF.L.U32 UR38, UR9, 0xa, URZ ;  /* 0x0000000a09267899 */ /* 0x000fcc00080006ff */
[----:B------:R-:W3:Y:S01]  /*1460*/  F2I.U32.TRUNC.NTZ R0, R0 ;  /* 0x0000000000007305 */ /* 0x000ee2000020f000 */
[----:B------:R-:W-:Y:S01]  /*1470*/  ULOP3.LUT UR38, UR38, 0x400, URZ, 0xc0, !UPT ;  /* 0x0000040026267892 */ /* 0x000fe2000f8ec0ff */
[----:B--2---:R-:W-:Y:S02]  /*1480*/  R2UR UR4, R3 ;  /* 0x00000000030472ca */ /* 0x004fe400000e0000 */
[----:B---3--:R-:W-:Y:S02]  /*1490*/  R2UR UR6, R0 ;  /* 0x00000000000672ca */ /* 0x008fe400000e0000 */
[----:B------:R-:W-:-:S09]  /*14a0*/  PRMT R0, RZ, 0x7610, R0 ;  /* 0x00007610ff007816 */ /* 0x000fd20000000000 */
[----:B------:R-:W-:-:S04]  /*14b0*/  UIADD3 UR5, UPT, UPT, -UR4, URZ, URZ ;  /* 0x000000ff04057290 */ /* 0x000fc8000fffe1ff */
[----:B------:R-:W-:Y:S02]  /*14c0*/  UIMAD UR5, UR7, UR5, UR46 ;  /* 0x00000005070572a4 */ /* 0x000fe4000f8e022e */
[----:B------:R-:W-:-:S04]  /*14d0*/  UIADD3 UR4, UPT, UPT, -UR6, URZ, URZ ;  /* 0x000000ff06047290 */ /* 0x000fc8000fffe1ff */
[----:B------:R-:W-:Y:S01]  /*14e0*/  IMAD.U32 R87, RZ, RZ, UR5 ;  /* 0x00000005ff577e24 */ /* 0x000fe2000f8e00ff */
[----:B------:R-:W-:-:S06]  /*14f0*/  UIMAD UR4, UR8, UR4, UR47 ;  /* 0x00000004080472a4 */ /* 0x000fcc000f8e022f */
[----:B------:R-:W-:Y:S01]  /*1500*/  IMAD.U32 R86, RZ, RZ, UR4 ;  /* 0x00000004ff567e24 */ /* 0x000fe2000f8e00ff */
[----:B-1----:R-:W-:Y:S06]  /*1510*/  BRA.U UP4, `(.L_x_17) ;  /* 0x00000001042c7547 */ /* 0x002fec000b800000 */
[----:B------:R-:W-:Y:S02]  /*1520*/  R2UR UR4, R86 ;  /* 0x00000000560472ca */ /* 0x000fe400000e0000 */
[----:B------:R-:W-:-:S11]  /*1530*/  R2UR UR6, R87 ;  /* 0x00000000570672ca */ /* 0x000fd600000e0000 */
[----:B------:R-:W-:-:S04]  /*1540*/  UISETP.NE.AND UP0, UPT, UR4, URZ, UPT ;  /* 0x000000ff0400728c */ /* 0x000fc8000bf05270 */
[----:B------:R-:W-:-:S04]  /*1550*/  UISETP.EQ.OR UP0, UPT, UR6, URZ, !UP0 ;  /* 0x000000ff0600728c */ /* 0x000fc8000c702670 */
[----:B------:R-:W-:Y:S02]  /*1560*/  USEL UR5, URZ, 0x1, !UP0 ;  /* 0x00000001ff057887 */ /* 0x000fe4000c000000 */
[----:B------:R-:W-:-:S04]  /*1570*/  UISETP.NE.AND UP0, UPT, UR4, URZ, UPT ;  /* 0x000000ff0400728c */ /* 0x000fc8000bf05270 */
[----:B------:R-:W-:Y:S02]  /*1580*/  USEL UR4, URZ, 0x2, UP0 ;  /* 0x00000002ff047887 */ /* 0x000fe40008000000 */
[----:B------:R-:W-:-:S04]  /*1590*/  UISETP.NE.AND UP0, UPT, UR6, 0x1, UPT ;  /* 0x000000010600788c */ /* 0x000fc8000bf05270 */
[----:B------:R-:W-:-:S04]  /*15a0*/  USEL UR4, UR4, 0x2, UP0 ;  /* 0x0000000204047887 */ /* 0x000fc80008000000 */
[----:B------:R-:W-:-:S06]  /*15b0*/  UIADD3 UR4, UPT, UPT, UR5, UR4, URZ ;  /* 0x0000000405047290 */ /* 0x000fcc000fffe0ff */
[----:B------:R-:W-:-:S07]  /*15c0*/  IMAD.U32 R0, RZ, RZ, UR4 ;  /* 0x00000004ff007e24 */ /* 0x000fce000f8e00ff */
.L_x_17:
[----:B------:R-:W1:Y:S01]  /*15d0*/  S2UR UR44, SR_CTAID.Z ;  /* 0x00000000002c79c3 */ /* 0x000e620000002700 */
[----:B------:R-:W-:-:S09]  /*15e0*/  UISETP.GE.AND UP0, UPT, UR19, 0x1, UPT ;  /* 0x000000011300788c */ /* 0x000fd2000bf06270 */
[----:B------:R-:W-:Y:S05]  /*15f0*/  BRA.U !UP0, `(.L_x_18) ;  /* 0x0000000108d47547 */ /* 0x000fea000b800000 */
[----:B------:R-:W2:Y:S01]  /*1600*/  LDCU.128 UR12, c[0x0][0xc10] ;  /* 0x00018200ff0c77ac */ /* 0x000ea20008000c00 */
[----:B------:R-:W3:Y:S01]  /*1610*/  LDCU UR20, c[0x0][0xc0c] ;  /* 0x00018180ff1477ac */ /* 0x000ee20008000800 */
[----:B------:R-:W4:Y:S01]  /*1620*/  LDCU UR6, c[0x0][0x370] ;  /* 0x00006e00ff0677ac */ /* 0x000f220008000800 */
[----:B------:R-:W1:Y:S01]  /*1630*/  LDCU UR7, c[0x0][0x374] ;  /* 0x00006e80ff0777ac */ /* 0x000e620008000800 */
[----:B------:R-:W1:Y:S01]  /*1640*/  LDCU UR21, c[0x0][0xc20] ;  /* 0x00018400ff1577ac */ /* 0x000e620008000800 */
[----:B--2---:R-:W-:Y:S02]  /*1650*/  UIMAD.WIDE.U32 UR4, UR46, UR12, URZ ;  /* 0x0000000c2e0472a5 */ /* 0x004fe4000f8e00ff */
[----:B---3--:R-:W-:Y:S01]  /*1660*/  UISETP.NE.AND UP0, UPT, UR20, 0x1, UPT ;  /* 0x000000011400788c */ /* 0x008fe2000bf05270 */
[----:B------:R-:W2:Y:S01]  /*1670*/  LDCU.64 UR8, c[0x0][0xc28] ;  /* 0x00018500ff0877ac */ /* 0x000ea20008000a00 */
[----:B----4-:R-:W-:-:S03]  /*1680*/  UIMAD.WIDE.U32 UR10, UR6, UR12, URZ ;  /* 0x0000000c060a72a5 */ /* 0x010fc6000f8e00ff */
[----:B------:R-:W-:Y:S01]  /*1690*/  UMOV UR4, UR5 ;  /* 0x0000000500047c82 */ /* 0x000fe20008000000 */
[----:B------:R-:W-:Y:S02]  /*16a0*/  UISETP.NE.AND UP1, UPT, UR19, 0x1, UPT ;  /* 0x000000011300788c */ /* 0x000fe4000bf25270 */
[----:B------:R-:W-:Y:S01]  /*16b0*/  USHF.R.U32.HI UR4, URZ, UR13, UR4 ;  /* 0x0000000dff047299 */ /* 0x000fe20008011604 */
[----:B------:R-:W-:Y:S01]  /*16c0*/  UMOV UR10, UR11 ;  /* 0x0000000b000a7c82 */ /* 0x000fe20008000000 */
[----:B------:R-:W-:Y:S02]  /*16d0*/  UIMAD.WIDE.U32 UR16, UR47, UR15, URZ ;  /* 0x0000000f2f1072a5 */ /* 0x000fe4000f8e00ff */
[----:B------:R-:W-:Y:S02]  /*16e0*/  USEL UR5, UR46, UR4, !UP0 ;  /* 0x000000042e057287 */ /* 0x000fe4000c000000 */
[----:B------:R-:W-:Y:S02]  /*16f0*/  @UP0 USHF.R.U32.HI UR6, URZ, UR13, UR10 ;  /* 0x0000000dff060299 */ /* 0x000fe4000801160a */
[----:B------:R-:W-:-:S02]  /*1700*/  UISETP.NE.AND UP0, UPT, UR14, 0x1, UPT ;  /* 0x000000010e00788c */ /* 0x000fc4000bf05270 */
[----:B-1----:R-:W-:Y:S02]  /*1710*/  UIMAD.WIDE.U32 UR10, UR7, UR15, URZ ;  /* 0x0000000f070a72a5 */ /* 0x002fe4000f8e00ff */
[----:B--2---:R-:W-:Y:S01]  /*1720*/  UIMAD.WIDE.U32 UR12, UR6, UR8, URZ ;  /* 0x00000008060c72a5 */ /* 0x004fe2000f8e00ff */
[----:B------:R-:W-:Y:S02]  /*1730*/  UMOV UR4, UR17 ;  /* 0x0000001100047c82 */ /* 0x000fe40008000000 */
[----:B------:R-:W-:Y:S02]  /*1740*/  USHF.R.U32.HI UR4, URZ, UR21, UR4 ;  /* 0x00000015ff047299 */ /* 0x000fe40008011604 */
[----:B------:R-:W-:Y:S02]  /*1750*/  UMOV UR10, UR11 ;  /* 0x0000000b000a7c82 */ /* 0x000fe40008000000 */
[----:B------:R-:W-:Y:S01]  /*1760*/  UMOV UR12, UR13 ;  /* 0x0000000d000c7c82 */ /* 0x000fe20008000000 */
[----:B------:R-:W-:-:S02]  /*1770*/  @UP0 USHF.R.U32.HI UR7, URZ, UR21, UR10 ;  /* 0x00000015ff070299 */ /* 0x000fc4000801160a */
[----:B------:R-:W-:Y:S02]  /*1780*/  USEL UR4, UR47, UR4, !UP0 ;  /* 0x000000042f047287 */ /* 0x000fe4000c000000 */
[----:B------:R-:W-:Y:S02]  /*1790*/  UIMAD.WIDE.U32 UR10, UR7, UR8, URZ ;  /* 0x00000008070a72a5 */ /* 0x000fe4000f8e00ff */
[----:B------:R-:W-:Y:S02]  /*17a0*/  @UP1 USHF.R.U32.HI UR6, URZ, UR9, UR12 ;  /* 0x00000009ff061299 */ /* 0x000fe4000801160c */
[----:B------:R-:W-:-:S03]  /*17b0*/  UIMAD.WIDE.U32 UR12, UR4, UR8, URZ ;  /* 0x00000008040c72a5 */ /* 0x000fc6000f8e00ff */
[----:B------:R-:W-:Y:S02]  /*17c0*/  UMOV UR10, UR11 ;  /* 0x0000000b000a7c82 */ /* 0x000fe40008000000 */
[----:B------:R-:W-:Y:S02]  /*17d0*/  @UP1 USHF.R.U32.HI UR7, URZ, UR9, UR10 ;  /* 0x00000009ff071299 */ /* 0x000fe4000801160a */
[----:B------:R-:W-:Y:S02]  /*17e0*/  UIMAD UR10, UR6, UR19, URZ ;  /* 0x00000013060a72a4 */ /* 0x000fe4000f8e02ff */
[----:B------:R-:W-:-:S04]  /*17f0*/  UIMAD UR7, UR7, UR19, URZ ;  /* 0x00000013070772a4 */ /* 0x000fc8000f8e02ff */
[----:B------:R-:W-:-:S03]  /*1800*/  UISETP.GE.AND UP0, UPT, UR4, UR7, UPT ;  /* 0x000000070400728c */ /* 0x000fc6000bf06270 */
[----:B------:R-:W-:Y:S01]  /*1810*/  UMOV UR7, UR13 ;  /* 0x0000000d00077c82 */ /* 0x000fe20008000000 */
[----:B------:R-:W-:Y:S02]  /*1820*/  UISETP.GE.OR UP0, UPT, UR5, UR10, UP0 ;  /* 0x0000000a0500728c */ /* 0x000fe40008706670 */
[----:B------:R-:W-:Y:S02]  /*1830*/  UIMAD.WIDE.U32 UR10, UR5, UR8, URZ ;  /* 0x00000008050a72a5 */ /* 0x000fe4000f8e00ff */
[----:B------:R-:W-:Y:S02]  /*1840*/  USHF.R.U32.HI UR7, URZ, UR9, UR7 ;  /* 0x00000009ff077299 */ /* 0x000fe40008011607 */
[----:B------:R-:W-:Y:S02]  /*1850*/  UIADD3 UR10, UPT, UPT, -UR4, URZ, URZ ;  /* 0x000000ff040a7290 */ /* 0x000fe4000fffe1ff */
[----:B------:R-:W-:Y:S02]  /*1860*/  USEL UR7, UR4, UR7, !UP1 ;  /* 0x0000000704077287 */ /* 0x000fe4000c800000 */
[----:B------:R-:W-:Y:S01]  /*1870*/  UIMAD UR10, UR14, UR10, UR47 ;  /* 0x0000000a0e0a72a4 */ /* 0x000fe2000f8e022f */
[----:B------:R-:W-:Y:S01]  /*1880*/  @!UP0 UMOV UR8, UR11 ;  /* 0x0000000b00088c82 */ /* 0x000fe20008000000 */
[----:B------:R-:W-:-:S02]  /*1890*/  UIADD3 UR11, UPT, UPT, -UR5, URZ, URZ ;  /* 0x000000ff050b7290 */ /* 0x000fc4000fffe1ff */
[----:B------:R-:W-:Y:S02]  /*18a0*/  @!UP0 USHF.R.U32.HI UR8, URZ, UR9, UR8 ;  /* 0x00000009ff088299 */ /* 0x000fe40008011608 */
[----:B------:R-:W-:Y:S02]  /*18b0*/  UIADD3 UR9, UPT, UPT, -UR7, URZ, URZ ;  /* 0x000000ff07097290 */ /* 0x000fe4000fffe1ff */
[----:B------:R-:W-:Y:S02]  /*18c0*/  @!UP0 USEL UR8, UR5, UR8, !UP1 ;  /* 0x0000000805088287 */ /* 0x000fe4000c800000 */
[----:B------:R-:W-:Y:S02]  /*18d0*/  UIMAD UR9, UR19, UR9, UR4 ;  /* 0x00000009130972a4 */ /* 0x000fe4000f8e0204 */
[----:B------:R-:W-:Y:S02]  /*18e0*/  @!UP0 UIADD3 UR7, UPT, UPT, UR7, -UR8, URZ ;  /* 0x8000000807078290 */ /* 0x000fe4000fffe0ff */
[----:B------:R-:W-:-:S02]  /*18f0*/  @!UP0 UIMAD UR6, UR9, UR6, UR8 ;  /* 0x00000006090682a4 */ /* 0x000fc4000f8e0208 */
[----:B------:R-:W-:Y:S02]  /*1900*/  @!UP0 UIMAD UR4, UR7, UR19, UR5 ;  /* 0x00000013070482a4 */ /* 0x000fe4000f8e0205 */
[----:B------:R-:W-:Y:S02]  /*1910*/  UIMAD UR46, UR20, UR11, UR46 ;  /* 0x0000000b142e72a4 */ /* 0x000fe4000f8e022e */
[----:B------:R-:W-:Y:S01]  /*1920*/  UIMAD UR47, UR4, UR14, UR10 ;  /* 0x0000000e042f72a4 */ /* 0x000fe2000f8e020a */
[----:B------:R-:W-:Y:S02]  /*1930*/  @!UP0 UMOV UR5, UR6 ;  /* 0x0000000600058c82 */ /* 0x000fe40008000000 */
[----:B------:R-:W-:-:S12]  /*1940*/  UIMAD UR46, UR5, UR20, UR46 ;  /* 0x00000014052e72a4 */ /* 0x000fd8000f8e022e */
.L_x_18:
[----:B------:R-:W-:-:S09]  /*1950*/  UISETP.NE.AND UP0, UPT, UR22, 0x1, UPT ;  /* 0x000000011600788c */ /* 0x000fd2000bf05270 */
[----:B------:R-:W-:Y:S05]  /*1960*/  BRA.U UP0, `(.L_x_19) ;  /* 0x0000000100407547 */ /* 0x000fea000b800000 */
[----:B------:R-:W2:Y:S01]  /*1970*/  LDCU.128 UR8, c[0x0][0xc10] ;  /* 0x00018200ff0877ac */ /* 0x000ea20008000c00 */
[----:B------:R-:W3:Y:S01]  /*1980*/  LDCU UR12, c[0x0][0xc0c] ;  /* 0x00018180ff0c77ac */ /* 0x000ee20008000800 */
[----:B------:R-:W4:Y:S01]  /*1990*/  LDCU UR13, c[0x0][0xc20] ;  /* 0x00018400ff0d77ac */ /* 0x000f220008000800 */
[----:B--2---:R-:W-:Y:S02]  /*19a0*/  UIMAD.WIDE.U32 UR4, UR46, UR8, URZ ;  /* 0x000000082e0472a5 */ /* 0x004fe4000f8e00ff */
[----:B------:R-:W-:Y:S02]  /*19b0*/  UIMAD.WIDE.U32 UR6, UR47, UR11, URZ ;  /* 0x0000000b2f0672a5 */ /* 0x000fe4000f8e00ff */
[----:B---3--:R-:W-:Y:S02]  /*19c0*/  UISETP.NE.AND UP0, UPT, UR12, 0x1, UPT ;  /* 0x000000010c00788c */ /* 0x008fe4000bf05270 */
[----:B------:R-:W-:-:S03]  /*19d0*/  USHF.R.U32.HI UR5, URZ, UR9, UR5 ;  /* 0x00000009ff057299 */ /* 0x000fc60008011605 */
[----:B------:R-:W-:Y:S01]  /*19e0*/  UMOV UR4, UR7 ;  /* 0x0000000700047c82 */ /* 0x000fe20008000000 */
[----:B------:R-:W-:Y:S02]  /*19f0*/  USEL UR5, UR46, UR5, !UP0 ;  /* 0x000000052e057287 */ /* 0x000fe4000c000000 */
[----:B------:R-:W-:Y:S02]  /*1a00*/  UISETP.NE.AND UP0, UPT, UR10, 0x1, UPT ;  /* 0x000000010a00788c */ /* 0x000fe4000bf05270 */
[----:B----4-:R-:W-:-:S04]  /*1a10*/  USHF.R.U32.HI UR4, URZ, UR13, UR4 ;  /* 0x0000000dff047299 */ /* 0x010fc80008011604 */
[----:B------:R-:W-:-:S04]  /*1a20*/  USEL UR4, UR47, UR4, !UP0 ;  /* 0x000000042f047287 */ /* 0x000fc8000c000000 */
[----:B------:R-:W-:Y:S02]  /*1a30*/  UIADD3 UR6, UPT, UPT, UR5, -UR4, URZ ;  /* 0x8000000405067290 */ /* 0x000fe4000fffe0ff */
[----:B------:R-:W-:Y:S02]  /*1a40*/  UIADD3 UR4, UPT, UPT, -UR5, UR4, URZ ;  /* 0x0000000405047290 */ /* 0x000fe4000fffe1ff */
[----:B------:R-:W-:Y:S02]  /*1a50*/  UIMAD UR47, UR6, UR10, UR47 ;  /* 0x0000000a062f72a4 */ /* 0x000fe4000f8e022f */
[----:B------:R-:W-:-:S12]  /*1a60*/  UIMAD UR46, UR4, UR12, UR46 ;  /* 0x0000000c042e72a4 */ /* 0x000fd8000f8e022e */
.L_x_19:
[----:B------:R-:W-:Y:S01]  /*1a70*/  UISETP.NE.AND UP0, UPT, UR18, 0x2, UPT ;  /* 0x000000021200788c */ /* 0x000fe2000bf05270 */
[----:B------:R-:W-:Y:S09]  /*1a80*/  BRA.U !UP5, `(.L_x_20) ;  /* 0x000000010d0c7547 */ /* 0x000ff2000b800000 */
[----:B------:R-:W-:Y:S01]  /*1a90*/  UCGABAR_WAIT ;  /* 0x0000000000007dc7 */ /* 0x000fe20008000000 */
[----:B------:R-:W-:Y:S01]  /*1aa0*/  CCTL.IVALL ;  /* 0x00000000ff00798f */ /* 0x000fe20002000000 */
[----:B------:R-:W-:Y:S05]  /*1ab0*/  BRA `(.L_x_21) ;  /* 0x0000000000047947 */ /* 0x000fea0003800000 */
.L_x_20:
[----:B------:R-:W-:Y:S06]  /*1ac0*/  BAR.SYNC.DEFER_BLOCKING 0x0 ;  /* 0x0000000000007b1d */ /* 0x000fec0000010000 */
.L_x_21:
[----:B------:R-:W-:Y:S05]  /*1ad0*/  BRA.U UP0, `(.L_x_22) ;  /* 0x0000003500587547 */ /* 0x000fea000b800000 */
[----:B------:R-:W2:Y:S01]  /*1ae0*/  LDCU UR5, c[0x0][0x388] ;  /* 0x00007100ff0577ac */ /* 0x000ea20008000800 */
[----:B------:R-:W3:Y:S01]  /*1af0*/  S2UR UR9, SR_CgaCtaId ;  /* 0x00000000000979c3 */ /* 0x000ee20000008800 */
[----:B------:R-:W-:Y:S01]  /*1b00*/  PLOP3.LUT P1, PT, PT, PT, UP3, 0x80, 0x8 ;  /* 0x000000000008781c */ /* 0x000fe20003f2f038 */
[----:B------:R-:W-:Y:S01]  /*1b10*/  IMAD.MOV.U32 R3, RZ, RZ, 0x1 ;  /* 0x00000001ff037424 */ /* 0x000fe200078e00ff */
[----:B------:R-:W4:Y:S01]  /*1b20*/  LDCU UR8, c[0x0][0x38c] ;  /* 0x00007180ff0877ac */ /* 0x000f220008000800 */
[----:B------:R-:W-:Y:S01]  /*1b30*/  ISETP.EQ.OR P2, PT, R2, RZ, P3 ;  /* 0x000000ff0200720c */ /* 0x000fe20001f42670 */
[----:B------:R-:W-:Y:S01]  /*1b40*/  IMAD.MOV.U32 R2, RZ, RZ, RZ ;  /* 0x000000ffff027224 */ /* 0x000fe200078e00ff */
[----:B------:R-:W-:Y:S01]  /*1b50*/  PLOP3.LUT P1, PT, P1, PT, PT, 0x8, 0x80 ;  /* 0x000000000080781c */ /* 0x000fe20000f2e170 */
[----:B------:R-:W4:Y:S01]  /*1b60*/  LDCU.64 UR6, c[0x0][0x390] ;  /* 0x00007200ff0677ac */ /* 0x000f220008000a00 */
[----:B------:R-:W-:Y:S02]  /*1b70*/  UISETP.NE.AND UP1, UPT, UR18, URZ, UPT ;  /* 0x000000ff1200728c */ /* 0x000fe4000bf25270 */
[----:B------:R-:W-:Y:S01]  /*1b80*/  USEL UR37, URZ, 0x1, UP6 ;  /* 0x00000001ff257887 */ /* 0x000fe2000b000000 */
[----:B------:R-:W4:Y:S01]  /*1b90*/  LDCU UR54, c[0x0][0x370] ;  /* 0x00006e00ff3677ac */ /* 0x000f220008000800 */
[----:B--2---:R-:W-:Y:S01]  /*1ba0*/  UIADD3 UR5, UPT, UPT, UR5, 0x1f, URZ ;  /* 0x0000001f05057890 */ /* 0x004fe2000fffe0ff */
[----:B-1----:R-:W1:Y:S03]  /*1bb0*/  LDCU.64 UR44, c[0x0][0x348] ;  /* 0x00006900ff2c77ac */ /* 0x002e660008000a00 */
[----:B------:R-:W-:Y:S01]  /*1bc0*/  USHF.R.S32.HI UR4, URZ, 0x1f, UR5 ;  /* 0x0000001fff047899 */ /* 0x000fe20008011405 */
[----:B------:R-:W2:Y:S03]  /*1bd0*/  LDCU UR53, c[0x0][0x374] ;  /* 0x00006e80ff3577ac */ /* 0x000ea60008000800 */
[----:B------:R-:W-:-:S02]  /*1be0*/  ULEA.HI UR4, UR4, UR5, URZ, 0x5 ;  /* 0x0000000504047291 */ /* 0x000fc4000f8f28ff */
[----:B---3--:R-:W-:Y:S02]  /*1bf0*/  USHF.L.U32 UR5, UR9, 0x5, URZ ;  /* 0x0000000509057899 */ /* 0x008fe400080006ff */
[----:B------:R-:W-:Y:S02]  /*1c00*/  USHF.R.S32.HI UR4, URZ, 0x5, UR4 ;  /* 0x00000005ff047899 */ /* 0x000fe40008011404 */
[----:B------:R-:W-:Y:S02]  /*1c10*/  ULOP3.LUT UR57, UR5, 0x20, URZ, 0xe2, !UPT ;  /* 0x0000002005397892 */ /* 0x000fe4000f8ee2ff */
[----:B----4-:R-:W-:Y:S02]  /*1c20*/  UIMAD UR4, UR4, UR8, URZ ;  /* 0x00000008040472a4 */ /* 0x010fe4000f8e02ff */
[----:B------:R-:W-:Y:S02]  /*1c30*/  USEL UR37, UR37, 0x2, UP1 ;  /* 0x0000000225257887 */ /* 0x000fe40008800000 */
[----:B------:R-:W-:Y:S01]  /*1c40*/  UIMAD UR4, UR4, UR6, URZ ;  /* 0x00000006040472a4 */ /* 0x000fe2000f8e02ff */
[----:B------:R-:W-:Y:S01]  /*1c50*/  UMOV UR30, URZ ;  /* 0x000000ff001e7c82 */ /* 0x000fe20008000000 */
[----:B------:R-:W-:-:S02]  /*1c60*/  UMOV UR31, URZ ;  /* 0x000000ff001f7c82 */ /* 0x000fc40008000000 */
[----:B------:R-:W-:Y:S01]  /*1c70*/  UIMAD UR55, UR4, UR7, URZ ;  /* 0x00000007043772a4 */ /* 0x000fe2000f8e02ff */
[----:B------:R-:W-:-:S03]  /*1c80*/  UMOV UR42, URZ ;  /* 0x000000ff002a7c82 */ /* 0x000fc60008000000 */
[----:B------:R-:W-:Y:S02]  /*1c90*/  UISETP.NE.AND UP2, UPT, UR55, URZ, UPT ;  /* 0x000000ff3700728c */ /* 0x000fe4000bf45270 */
[----:B------:R-:W-:-:S04]  /*1ca0*/  UISETP.LT.U32.AND UP0, UPT, UR55, 0x36, UPT ;  /* 0x000000363700788c */ /* 0x000fc8000bf01070 */
[----:B------:R-:W-:-:S04]  /*1cb0*/  USEL UR4, UR55, 0x36, UP0 ;  /* 0x0000003637047887 */ /* 0x000fc80008000000 */
[----:B------:R-:W-:Y:S02]  /*1cc0*/  UIADD3 UR5, UPT, UPT, UR4, -0x1, URZ ;  /* 0xffffffff04057890 */ /* 0x000fe4000fffe0ff */
[----:B------:R-:W-:Y:S02]  /*1cd0*/  @!UP2 UIADD3 UR5, UPT, UPT, UR4, URZ, URZ ;  /* 0x000000ff0405a290 */ /* 0x000fe4000fffe0ff */
[----:B------:R-:W-:Y:S02]  /*1ce0*/  UIADD3 UR52, UPT, UPT, UR55, -UR4, URZ ;  /* 0x8000000437347290 */ /* 0x000fe4000fffe0ff */
[----:B-12---:R-:W-:-:S12]  /*1cf0*/  UIADD3 UR56, UPT, UPT, UR5, 0x1, URZ ;  /* 0x0000000105387890 */ /* 0x006fd8000fffe0ff */
.L_x_40:
[----:B------:R-:W1:Y:S01]  /*1d00*/  S2UR UR29, SR_CgaCtaId ;  /* 0x00000000001d79c3 */ /* 0x000e620000008800 */
[----:B------:R-:W-:Y:S01]  /*1d10*/  UMOV UR4, 0x400 ;  /* 0x0000040000047882 */ /* 0x000fe20000000000 */
[----:B------:R-:W-:Y:S01]  /*1d20*/  SHF.L.U32 R0, R3, 0x1f, RZ ;  /* 0x0000001f03007819 */ /* 0x000fe200000006ff */
[----:B------:R-:W-:Y:S02]  /*1d30*/  UISETP.NE.AND UP0, UPT, UR55, URZ, UPT ;  /* 0x000000ff3700728c */ /* 0x000fe4000bf05270 */
[----:B------:R-:W-:Y:S02]  /*1d40*/  USHF.L.U32 UR43, UR46, 0x6, URZ ;  /* 0x000000062e2b7899 */ /* 0x000fe400080006ff */
[----:B------:R-:W-:Y:S01]  /*1d50*/  ULEA UR19, UR47, UR57, 0x6 ;  /* 0x000000392f137291 */ /* 0x000fe2000f8e30ff */
[----:B------:R-:W-:Y:S01]  /*1d60*/  UMOV UR26, URZ ;  /* 0x000000ff001a7c82 */ /* 0x000fe20008000000 */
[----:B------:R-:W-:Y:S01]  /*1d70*/  UMOV UR22, URZ ;  /* 0x000000ff00167c82 */ /* 0x000fe20008000000 */
[----:B------:R-:W-:Y:S01]  /*1d80*/  UMOV UR21, URZ ;  /* 0x000000ff00157c82 */ /* 0x000fe20008000000 */
[----:B------:R-:W-:Y:S01]  /*1d90*/  UMOV UR20, URZ ;  /* 0x000000ff00147c82 */ /* 0x000fe20008000000 */
[----:B-1----:R-:W-:-:S04]  /*1da0*/  ULEA UR29, UR29, UR4, 0x18 ;  /* 0x000000041d1d7291 */ /* 0x002fc8000f8ec0ff */
[----:B------:R-:W-:-:S09]  /*1db0*/  ULEA UR4, UR30, UR29, 0x3 ;  /* 0x0000001d1e047291 */ /* 0x000fd2000f8e18ff */
[----:B------:R1:W2:Y:S01]  /*1dc0*/  SYNCS.PHASECHK.TRANS64.TRYWAIT P0, [UR4+0x1b0], R0 ;  /* 0x0001b000ff0075a7 */ /* 0x0002a20008001104 */
[----:B------:R-:W-:Y:S05]  /*1dd0*/  BRA.U !UP0, `(.L_x_23) ;  /* 0x0000000508a47547 */ /* 0x000fea000b800000 */
[----:B------:R-:W3:Y:S01]  /*1de0*/  LDCU.128 UR12, c[0x0][0x480] ;  /* 0x00009000ff0c77ac */ /* 0x000ee20008000c00 */
[----:B------:R-:W4:Y:S01]  /*1df0*/  LDCU.128 UR8, c[0x0][0x490] ;  /* 0x00009200ff0877ac */ /* 0x000f220008000c00 */
[----:B------:R-:W1:Y:S01]  /*1e00*/  LDCU.64 UR20, c[0x0][0x4c0] ;  /* 0x00009800ff1477ac */ /* 0x000e620008000a00 */
[----:B------:R-:W1:Y:S01]  /*1e10*/  LDCU.64 UR16, c[0x0][0x4f0] ;  /* 0x00009e00ff1077ac */ /* 0x000e620008000a00 */
[----:B------:R-:W1:Y:S01]  /*1e20*/  LDCU UR18, c[0x0][0x4c8] ;  /* 0x00009900ff1277ac */ /* 0x000e620008000800 */
[----:B---3--:R-:W-:Y:S02]  /*1e30*/  UIMAD.WIDE.U32 UR4, UR43, UR13, URZ ;  /* 0x0000000d2b0472a5 */ /* 0x008fe4000f8e00ff */
[----:B------:R-:W-:Y:S02]  /*1e40*/  UISETP.NE.AND UP0, UPT, UR12, 0x1, UPT ;  /* 0x000000010c00788c */ /* 0x000fe4000bf05270 */
[----:B------:R-:W-:Y:S01]  /*1e50*/  USHF.R.U32.HI UR5, URZ, UR14, UR5 ;  /* 0x0000000eff057299 */ /* 0x000fe20008011605 */
[----:B------:R-:W3:Y:S03]  /*1e60*/  LDCU UR51, c[0x0][0x38c] ;  /* 0x00007180ff3377ac */ /* 0x000ee60008000800 */
[----:B------:R-:W-:-:S02]  /*1e70*/  USEL UR5, UR43, UR5, !UP0 ;  /* 0x000000052b057287 */ /* 0x000fc4000c000000 */
[----:B------:R-:W-:Y:S02]  /*1e80*/  UISETP.NE.AND UP0, UPT, UR15, 0x1, UPT ;  /* 0x000000010f00788c */ /* 0x000fe4000bf05270 */
[----:B----4-:R-:W-:Y:S01]  /*1e90*/  UIMAD.WIDE.U32 UR6, UR5, UR8, URZ ;  /* 0x00000008050672a5 */ /* 0x010fe2000f8e00ff */
[----:B------:R-:W4:Y:S01]  /*1ea0*/  LDCU UR8, c[0x0][0x4a0] ;  /* 0x00009400ff0877ac */ /* 0x000f220008000800 */
[----:B------:R-:W1:Y:S05]  /*1eb0*/  LDCU UR23, c[0x0][0x4cc] ;  /* 0x00009980ff1777ac */ /* 0x000e6a0008000800 */
[----:B------:R-:W-:Y:S01]  /*1ec0*/  UMOV UR4, UR7 ;  /* 0x0000000700047c82 */ /* 0x000fe20008000000 */
[----:B------:R-:W1:Y:S01]  /*1ed0*/  LDCU.64 UR40, c[0x0][0x390] ;  /* 0x00007200ff2877ac */ /* 0x000e620008000a00 */
[----:B------:R-:W-:Y:S01]  /*1ee0*/  USHF.R.U32.HI UR4, URZ, UR9, UR4 ;  /* 0x00000009ff047299 */ /* 0x000fe20008011604 */
[----:B------:R-:W1:Y:S03]  /*1ef0*/  LDCU UR9, c[0x0][0x4ec] ;  /* 0x00009d80ff0977ac */ /* 0x000e660008000800 */
[----:B------:R-:W-:-:S02]  /*1f00*/  USEL UR4, UR5, UR4, !UP0 ;  /* 0x0000000405047287 */ /* 0x000fc4000c000000 */
[----:B------:R-:W-:Y:S02]  /*1f10*/  UISETP.NE.AND UP0, UPT, UR10, 0x1, UPT ;  /* 0x000000010a00788c */ /* 0x000fe4000bf05270 */
[----:B------:R-:W-:Y:S01]  /*1f20*/  UIMAD.WIDE.U32 UR6, UR4, UR11, URZ ;  /* 0x0000000b040672a5 */ /* 0x000fe2000f8e00ff */
[----:B------:R-:W1:Y:S01]  /*1f30*/  LDCU.64 UR24, c[0x0][0x4d0] ;  /* 0x00009a00ff1877ac */ /* 0x000e620008000a00 */
[----:B------:R-:W-:-:S05]  /*1f40*/  UIADD3 UR42, UPT, UPT, UR56, UR31, URZ ;  /* 0x0000001f382a7290 */ /* 0x000fca000fffe0ff */
[----:B------:R-:W-:Y:S01]  /*1f50*/  UMOV UR6, UR7 ;  /* 0x0000000700067c82 */ /* 0x000fe20008000000 */
[----:B------:R-:W-:Y:S02]  /*1f60*/  UIADD3 UR7, UPT, UPT, -UR4, URZ, URZ ;  /* 0x000000ff04077290 */ /* 0x000fe4000fffe1ff */
[----:B----4-:R-:W-:Y:S02]  /*1f70*/  USHF.R.U32.HI UR6, URZ, UR8, UR6 ;  /* 0x00000008ff067299 */ /* 0x010fe40008011606 */
[----:B------:R-:W-:Y:S02]  /*1f80*/  UIADD3 UR8, UPT, UPT, -UR5, URZ, URZ ;  /* 0x000000ff05087290 */ /* 0x000fe4000fffe1ff */
[----:B------:R-:W-:Y:S02]  /*1f90*/  USEL UR14, UR4, UR6, !UP0 ;  /* 0x00000006040e7287 */ /* 0x000fe4000c000000 */
[----:B------:R-:W-:Y:S02]  /*1fa0*/  UIMAD UR7, UR15, UR7, UR5 ;  /* 0x000000070f0772a4 */ /* 0x000fe4000f8e0205 */
[----:B------:R-:W-:-:S02]  /*1fb0*/  UIADD3 UR6, UPT, UPT, -UR14, URZ, URZ ;  /* 0x000000ff0e067290 */ /* 0x000fc4000fffe1ff */
[----:B------:R-:W-:Y:S02]  /*1fc0*/  UIMAD UR8, UR12, UR8, UR43 ;  /* 0x000000080c0872a4 */ /* 0x000fe4000f8e022b */
[----:B------:R-:W-:Y:S02]  /*1fd0*/  UIMAD UR13, UR10, UR6, UR4 ;  /* 0x000000060a0d72a4 */ /* 0x000fe4000f8e0204 */
[----:B-1----:R-:W-:Y:S02]  /*1fe0*/  UIMAD UR11, UR8, UR20, UR9 ;  /* 0x00000014080b72a4 */ /* 0x002fe4000f8e0209 */
[----:B------:R-:W-:Y:S01]  /*1ff0*/  UIMAD UR12, UR7, UR21, UR16 ;  /* 0x00000015070c72a4 */ /* 0x000fe2000f8e0210 */
[----:B------:R-:W1:Y:S02]  /*2000*/  LDCU.64 UR4, c[0x0][0x4f8] ;  /* 0x00009f00ff0477ac */ /* 0x000e640008000a00 */
[----:B------:R-:W4:Y:S01]  /*2010*/  LDCU UR6, c[0x0][0x500] ;  /* 0x0000a000ff0677ac */ /* 0x000f220008000800 */
[----:B------:R-:W-:Y:S01]  /*2020*/  UIMAD UR13, UR13, UR18, UR17 ;  /* 0x000000120d0d72a4 */ /* 0x000fe2000f8e0211 */
[----:B------:R-:W-:Y:S01]  /*2030*/  UMOV UR26, URZ ;  /* 0x000000ff001a7c82 */ /* 0x000fe20008000000 */
[----:B------:R-:W-:Y:S01]  /*2040*/  UMOV UR7, UR30 ;  /* 0x0000001e00077c82 */ /* 0x000fe20008000000 */
[----:B------:R-:W-:Y:S01]  /*2050*/  UMOV UR20, URZ ;  /* 0x000000ff00147c82 */ /* 0x000fe20008000000 */
[----:B------:R-:W-:Y:S01]  /*2060*/  UMOV UR21, URZ ;  /* 0x000000ff00157c82 */ /* 0x000fe20008000000 */
[----:B---3--:R-:W-:-:S07]  /*2070*/  UMOV UR22, URZ ;  /* 0x000000ff00167c82 */ /* 0x008fce0008000000 */
.L_x_29:
[----:B------:R-:W-:Y:S01]  /*2080*/  @!P3 MOV R4, 0x1000 ;  /* 0x000010000004b802 */ /* 0x000fe20000000f00 */
[----:B------:R-:W-:Y:S01]  /*2090*/  ULEA UR9, UR7, UR29, 0x3 ;  /* 0x0000001d07097291 */ /* 0x000fe2000f8e18ff */
[----:B--2---:R-:W-:Y:S11]  /*20a0*/  @P0 BRA `(.L_x_24) ;  /* 0x00000000000c0947 */ /* 0x004ff60003800000 */
[----:B------:R-:W-:Y:S04]  /*20b0*/  SHF.L.U32 R5, R3, 0x1f, RZ ;  /* 0x0000001f03057819 */ /* 0x000fe800000006ff */
[----:B------:R-:W2:Y:S02]  /*20c0*/  SYNCS.PHASECHK.TRANS64.TRYWAIT P0, [UR9+0x1b0], R5 ;  /* 0x0001b005ff0075a7 */ /* 0x000ea40008001109 */
[----:B--2---:R-:W-:Y:S05]  /*20d0*/  @!P0 BRA `(.L_x_25) ;  /* 0x0000006c003c8947 */ /* 0x004fea0003800000 */
.L_x_24:
[----:B------:R3:W-:Y:S01]  /*20e0*/  @!P3 SYNCS.ARRIVE.TRANS64 RZ, [UR9], R4 ;  /* 0x00000004ffffb9a7 */ /* 0x0007e20008000009 */
[----:B------:R-:W-:Y:S04]  /*20f0*/  ULOP3.LUT UR8, UR37, 0x2, URZ, 0xfc, !UPT ;  /* 0x0000000225087892 */ /* 0x000fe8000f8efcff */
[----:B------:R-:W-:Y:S09]  /*2100*/  UISETP.NE.AND UP0, UPT, UR8, 0x2, UPT ;  /* 0x000000020800788c */ /* 0x000ff2000bf05270 */
[----:B------:R-:W-:Y:S05]  /*2110*/  BRA.U UP0, `(.L_x_26) ;  /* 0x0000000100047547 */ /* 0x000fea000b800000 */
[----:B-1--4-:R-:W-:Y:S05]  /*2120*/  BPT.TRAP 0x1 ;  /* 0x000000040000795c */ /* 0x012fea0000300000 */
.L_x_26:
[----:B------:R-:W-:Y:S04]  /*2130*/  BSSY.RECONVERGENT B0, `(.L_x_27) ;  /* 0x0000003000007945 */ /* 0x000fe80003800200 */
[----:B------:R-:W-:Y:S05]  /*2140*/  @P2 BRA `(.L_x_28) ;  /* 0x0000000000042947 */ /* 0x000fea0003800000 */
[----:B-1--4-:R-:W-:Y:S05]  /*2150*/  BPT.TRAP 0x1 ;  /* 0x000000040000795c */ /* 0x012fea0000300000 */
.L_x_28:
[----:B-1--4-:R-:W-:Y:S05]  /*2160*/  BSYNC.RECONVERGENT B0 ;  /* 0x0000000000007941 */ /* 0x012fea0003800200 */
.L_x_27:
[----:B------:R-:W-:Y:S02]  /*2170*/  UIADD3 UR8, UPT, UPT, UR7, 0x1, URZ ;  /* 0x0000000107087890 */ /* 0x000fe4000fffe0ff */
[----:B------:R-:W-:Y:S02]  /*2180*/  UIMAD UR15, UR20, UR23, UR4 ;  /* 0x00000017140f72a4 */ /* 0x000fe4000f8e0204 */
[----:B------:R-:W-:Y:S02]  /*2190*/  UISETP.NE.AND UP0, UPT, UR8, 0x36, UPT ;  /* 0x000000360800788c */ /* 0x000fe4000bf05270 */
[----:B------:R-:W-:Y:S02]  /*21a0*/  USHF.L.U32 UR16, UR7, 0xb, URZ ;  /* 0x0000000b07107899 */ /* 0x000fe400080006ff */
[----:B------:R-:W-:Y:S02]  /*21b0*/  USEL UR10, URZ, 0x1, UP0 ;  /* 0x00000001ff0a7887 */ /* 0x000fe40008000000 */
[----:B------:R-:W-:Y:S02]  /*21c0*/  USEL UR30, UR8, URZ, UP0 ;  /* 0x000000ff081e7287 */ /* 0x000fe40008000000 */
[----:B------:R-:W-:Y:S02]  /*21d0*/  UIADD3 UR34, UP0, UPT, UR44, 0x80, URZ ;  /* 0x000000802c227890 */ /* 0x000fe4000ff1e0ff */
[----:B------:R-:W-:Y:S01]  /*21e0*/  ULEA UR8, UR30, UR29, 0x3 ;  /* 0x0000001d1e087291 */ /* 0x000fe2000f8e18ff */
[----:B------:R-:W-:Y:S01]  /*21f0*/  LOP3.LUT R3, R3, UR10, RZ, 0x3c, !PT ;  /* 0x0000000a03037c12 */ /* 0x000fe2000f8e3cff */
[----:B------:R-:W-:Y:S02]  /*2200*/  USHF.L.U32 UR10, UR26, 0x5, URZ ;  /* 0x000000051a0a7899 */ /* 0x000fe400080006ff */
[----:B------:R-:W-:Y:S01]  /*2210*/  UIADD3.X UR35, UPT, UPT, URZ, UR45, URZ, UP0, !UPT ;  /* 0x0000002dff237290 */ /* 0x000fe200087fe4ff */
[----:B--2---:R-:W-:Y:S01]  /*2220*/  SHF.L.U32 R0, R3, 0x1f, RZ ;  /* 0x0000001f03007819 */ /* 0x004fe200000006ff */
[----:B------:R-:W-:Y:S02]  /*2230*/  UIADD3 UR32, UP3, UPT, UR44, 0x200, URZ ;  /* 0x000002002c207890 */ /* 0x000fe4000ff7e0ff */
[----:B------:R-:W-:Y:S01]  /*2240*/  ULOP3.LUT UR17, UR38, UR16, URZ, 0xfc, !UPT ;  /* 0x0000001026117292 */ /* 0x000fe2000f8efcff */
[----:B------:R1:W2:Y:S01]  /*2250*/  SYNCS.PHASECHK.TRANS64.TRYWAIT P0, [UR8+0x1b0], R0 ;  /* 0x0001b000ff0075a7 */ /* 0x0002a20008001108 */
[----:B------:R-:W-:Y:S02]  /*2260*/  UIMAD UR8, UR21, UR24, UR5 ;  /* 0x00000018150872a4 */ /* 0x000fe4000f8e0205 */
[----:B------:R-:W-:Y:S02]  /*2270*/  UIMAD UR7, UR22, UR25, UR6 ;  /* 0x00000019160772a4 */ /* 0x000fe4000f8e0206 */
[----:B------:R-:W-:Y:S02]  /*2280*/  ULEA UR15, UR8, UR15, 0x5 ;  /* 0x0000000f080f7291 */ /* 0x000fe4000f8e28ff */
[----:B------:R-:W-:Y:S02]  /*2290*/  UIADD3 UR8, UPT, UPT, UR29, 0x2600, UR16 ;  /* 0x000026001d087890 */ /* 0x000fe4000fffe010 */
[----:B------:R-:W-:Y:S02]  /*22a0*/  ULEA UR7, UR7, UR15, 0xa ;  /* 0x0000000f07077291 */ /* 0x000fe4000f8e50ff */
[----:B------:R-:W-:Y:S02]  /*22b0*/  UIADD3.X UR33, UPT, UPT, URZ, UR45, URZ, UP3, !UPT ;  /* 0x0000002dff217290 */ /* 0x000fe40009ffe4ff */
[----:B------:R-:W-:Y:S02]  /*22c0*/  UPRMT UR7, UR7, 0x5410, URZ ;  /* 0x0000541007077896 */ /* 0x000fe400080000ff */
[----:B------:R-:W-:Y:S02]  /*22d0*/  UIADD3 UR16, UPT, UPT, UR29, 0x1d600, UR17 ;  /* 0x0001d6001d107890 */ /* 0x000fe4000fffe011 */
[----:B------:R-:W-:Y:S02]  /*22e0*/  UIADD3 UR36, UPT, UPT, UR20, 0x1, URZ ;  /* 0x0000000114247890 */ /* 0x000fe4000fffe0ff */
[----:B------:R-:W-:Y:S02]  /*22f0*/  UIADD3 UR28, UPT, UPT, UR21, 0x1, URZ ;  /* 0x00000001151c7890 */ /* 0x000fe4000fffe0ff */
[----:B------:R-:W-:Y:S01]  /*2300*/  UISETP.NE.AND UP2, UPT, UR36, UR51, UPT ;  /* 0x000000332400728c */ /* 0x000fe2000bf45270 */
[----:B------:R4:W-:Y:S01]  /*2310*/  UTMALDG.5D.IM2COL [UR8], [UR34], UR7 ;  /* 0x00000008220073b4 */ /* 0x0009e20008060007 */
[----:B------:R-:W-:Y:S02]  /*2320*/  UIADD3 UR27, UPT, UPT, UR22, 0x1, URZ ;  /* 0x00000001161b7890 */ /* 0x000fe4000fffe0ff */
[----:B------:R-:W-:Y:S01]  /*2330*/  UIADD3 UR31, UPT, UPT, UR31, 0x1, URZ ;  /* 0x000000011f1f7890 */ /* 0x000fe2000fffe0ff */
[----:B------:R-:W-:Y:S01]  /*2340*/  UMOV UR48, 0x30000 ;  /* 0x0003000000307882 */ /* 0x000fe20000000000 */
[----:B------:R-:W-:Y:S01]  /*2350*/  UMOV UR46, 0x0 ;  /* 0x00000000002e7882 */ /* 0x000fe20000000000 */
[----:B------:R-:W-:Y:S01]  /*2360*/  UMOV UR47, 0x10000000 ;  /* 0x10000000002f7882 */ /* 0x000fe20000000000 */
[----:B------:R-:W-:Y:S01]  /*2370*/  UMOV UR17, UR9 ;  /* 0x0000000900117c82 */ /* 0x000fe20008000000 */
[----:B------:R-:W-:Y:S02]  /*2380*/  UMOV UR18, UR10 ;  /* 0x0000000a00127c82 */ /* 0x000fe40008000000 */
[----:B------:R-:W-:Y:S01]  /*2390*/  @UP2 UIADD3 UR28, UPT, UPT, UR21, URZ, URZ ;  /* 0x000000ff151c2290 */ /* 0x000fe2000fffe0ff */
[----:B------:R3:W-:Y:S03]  /*23a0*/  UTMALDG.5D.MULTICAST [UR16], [UR32], UR48, desc[UR46] ;  /* 0x00002e10200073b4 */ /* 0x0007e60008021830 */
[----:B------:R-:W-:Y:S11]  /*23b0*/  UISETP.NE.AND UP1, UPT, UR28, UR40, UPT ;  /* 0x000000281c00728c */ /* 0x000ff6000bf25270 */
[----:B------:R-:W-:Y:S04]  /*23c0*/  @UP1 UIADD3 UR27, UPT, UPT, UR22, URZ, URZ ;  /* 0x000000ff161b1290 */ /* 0x000fe8000fffe0ff */
[----:B------:R-:W-:Y:S02]  /*23d0*/  UISETP.NE.AND UP0, UPT, UR27, UR41, UPT ;  /* 0x000000291b00728c */ /* 0x000fe4000bf05270 */
[----:B----4-:R-:W-:Y:S09]  /*23e0*/  UIADD3 UR8, UPT, UPT, UR26, 0x1, URZ ;  /* 0x000000011a087890 */ /* 0x010ff2000fffe0ff */
[----:B------:R-:W-:Y:S01]  /*23f0*/  @UP0 UIADD3 UR8, UPT, UPT, UR26, URZ, URZ ;  /* 0x000000ff1a080290 */ /* 0x000fe2000fffe0ff */
[----:B------:R-:W-:Y:S06]  /*2400*/  UMOV UR7, UR30 ;  /* 0x0000001e00077c82 */ /* 0x000fec0008000000 */
[----:B------:R-:W-:Y:S01]  /*2410*/  UMOV UR26, UR8 ;  /* 0x00000008001a7c82 */ /* 0x000fe20008000000 */
[----:B---3--:R-:W-:Y:S02]  /*2420*/  USEL UR22, UR27, URZ, UP0 ;  /* 0x000000ff1b167287 */ /* 0x008fe40008000000 */
[----:B------:R-:W-:Y:S02]  /*2430*/  UISETP.NE.AND UP0, UPT, UR31, UR42, UPT ;  /* 0x0000002a1f00728c */ /* 0x000fe4000bf05270 */
[----:B------:R-:W-:Y:S02]  /*2440*/  USEL UR20, UR36, URZ, UP2 ;  /* 0x000000ff24147287 */ /* 0x000fe40009000000 */
[----:B------:R-:W-:Y:S05]  /*2450*/  USEL UR21, UR28, URZ, UP1 ;  /* 0x000000ff1c157287 */ /* 0x000fea0008800000 */
[----:B-1----:R-:W-:Y:S07]  /*2460*/  BRA.U UP0, `(.L_x_29) ;  /* 0xfffffffd00047547 */ /* 0x002fee000b83ffff */
.L_x_23:
[----:B------:R-:W-:Y:S01]  /*2470*/  ULEA UR4, UR30, UR29, 0x3 ;  /* 0x0000001d1e047291 */ /* 0x000fe2000f8e18ff */
[----:B-1----:R-:W-:Y:S01]  /*2480*/  SHF.L.U32 R0, R3, 0x1f, RZ ;  /* 0x0000001f03007819 */ /* 0x002fe200000006ff */
[----:B------:R-:W-:Y:S01]  /*2490*/  @!P1 SYNCS.ARRIVE.TRANS64.A1T0 RZ, [UR29+0x378], RZ ;  /* 0x000378ffffff99a7 */ /* 0x000fe2000810001d */
[----:B------:R-:W-:-:S06]  /*24a0*/  UISETP.GE.AND UP0, UPT, UR52, 0x1, UPT ;  /* 0x000000013400788c */ /* 0x000fcc000bf06270 */
[----:B--2---:R1:W2:Y:S03]  /*24b0*/  SYNCS.PHASECHK.TRANS64.TRYWAIT P0, [UR4+0x1b0], R0 ;  /* 0x0001b000ff0075a7 */ /* 0x0042a60008001104 */
[----:B------:R-:W-:Y:S05]  /*24c0*/  BRA.U !UP0, `(.L_x_30) ;  /* 0x00000005089c7547 */ /* 0x000fea000b800000 */
[----:B------:R-:W3:Y:S01]  /*24d0*/  LDCU.128 UR8, c[0x0][0x480] ;  /* 0x00009000ff0877ac */ /* 0x000ee20008000c00 */
[----:B------:R-:W4:Y:S01]  /*24e0*/  LDCU.128 UR32, c[0x0][0x490] ;  /* 0x00009200ff2077ac */ /* 0x000f220008000c00 */
[----:B------:R-:W1:Y:S01]  /*24f0*/  LDCU UR13, c[0x0][0x4c8] ;  /* 0x00009900ff0d77ac */ /* 0x000e620008000800 */
        /* <DEDUP_REMOVED lines=14> */
[----:B------:R-:W4:Y:S03]  /*25e0*/  LDCU.64 UR32, c[0x0][0x4c0] ;  /* 0x00009800ff2077ac */ /* 0x000f260008000a00 */
[----:B------:R-:W-:-:S02]  /*25f0*/  USEL UR4, UR5, UR4, !UP0 ;  /* 0x0000000405047287 */ /* 0x000fc4000c000000 */
[----:B------:R-:W-:Y:S02]  /*2600*/  UISETP.NE.AND UP0, UPT, UR34, 0x1, UPT ;  /* 0x000000012200788c */ /* 0x000fe4000bf05270 */
[----:B------:R-:W-:Y:S01]  /*2610*/  UIMAD.WIDE.U32 UR6, UR4, UR35, URZ ;  /* 0x00000023040672a5 */ /* 0x000fe2000f8e00ff */
[----:B------:R-:W1:Y:S01]  /*2620*/  LDCU.64 UR24, c[0x0][0x4d0] ;  /* 0x00009a00ff1877ac */ /* 0x000e620008000a00 */
[----:B------:R-:W-:-:S05]  /*2630*/  UIADD3 UR42, UPT, UPT, UR52, UR42, URZ ;  /* 0x0000002a342a7290 */ /* 0x000fca000fffe0ff */
[----:B------:R-:W-:Y:S01]  /*2640*/  UMOV UR6, UR7 ;  /* 0x0000000700067c82 */ /* 0x000fe20008000000 */
[----:B------:R-:W-:Y:S02]  /*2650*/  UIADD3 UR7, UPT, UPT, -UR5, URZ, URZ ;  /* 0x000000ff05077290 */ /* 0x000fe4000fffe1ff */
[----:B---3--:R-:W-:Y:S02]  /*2660*/  USHF.R.U32.HI UR6, URZ, UR9, UR6 ;  /* 0x00000009ff067299 */ /* 0x008fe40008011606 */
[----:B------:R-:W-:Y:S02]  /*2670*/  UIMAD UR7, UR8, UR7, UR43 ;  /* 0x00000007080772a4 */ /* 0x000fe4000f8e022b */
[----:B------:R-:W-:Y:S02]  /*2680*/  USEL UR14, UR4, UR6, !UP0 ;  /* 0x00000006040e7287 */ /* 0x000fe4000c000000 */
[----:B------:R-:W-:Y:S02]  /*2690*/  UIADD3 UR6, UPT, UPT, -UR4, URZ, URZ ;  /* 0x000000ff04067290 */ /* 0x000fe4000fffe1ff */
[----:B------:R-:W-:-:S02]  /*26a0*/  UIADD3 UR9, UPT, UPT, -UR14, URZ, URZ ;  /* 0x000000ff0e097290 */ /* 0x000fc4000fffe1ff */
[----:B------:R-:W-:Y:S02]  /*26b0*/  UIMAD UR12, UR11, UR6, UR5 ;  /* 0x000000060b0c72a4 */ /* 0x000fe4000f8e0205 */
[----:B------:R-:W-:Y:S02]  /*26c0*/  UIMAD UR9, UR34, UR9, UR4 ;  /* 0x00000009220972a4 */ /* 0x000fe4000f8e0204 */
[----:B----4-:R-:W-:Y:S01]  /*26d0*/  UIMAD UR11, UR7, UR32, UR10 ;  /* 0x00000020070b72a4 */ /* 0x010fe2000f8e020a */
[----:B------:R-:W3:Y:S02]  /*26e0*/  LDCU.64 UR4, c[0x0][0x4f8] ;  /* 0x00009f00ff0477ac */ /* 0x000ee40008000a00 */
[----:B------:R-:W4:Y:S01]  /*26f0*/  LDCU UR6, c[0x0][0x500] ;  /* 0x0000a000ff0677ac */ /* 0x000f220008000800 */
[----:B-1----:R-:W-:Y:S02]  /*2700*/  UIMAD UR12, UR12, UR33, UR16 ;  /* 0x000000210c0c72a4 */ /* 0x002fe4000f8e0210 */
[----:B------:R-:W-:Y:S01]  /*2710*/  UIMAD UR13, UR9, UR13, UR17 ;  /* 0x0000000d090d72a4 */ /* 0x000fe2000f8e0211 */
[----:B------:R-:W-:Y:S01]  /*2720*/  UMOV UR36, UR52 ;  /* 0x0000003400247c82 */ /* 0x000fe20008000000 */
[----:B------:R-:W-:-:S10]  /*2730*/  UMOV UR7, UR30 ;  /* 0x0000001e00077c82 */ /* 0x000fd40008000000 */
.L_x_36:
[----:B------:R-:W-:Y:S01]  /*2740*/  @!P3 MOV R4, 0x1000 ;  /* 0x000010000004b802 */ /* 0x000fe20000000f00 */
[----:B------:R-:W-:Y:S01]  /*2750*/  ULEA UR9, UR7, UR29, 0x3 ;  /* 0x0000001d07097291 */ /* 0x000fe2000f8e18ff */
[----:B--23--:R-:W-:Y:S11]  /*2760*/  @P0 BRA `(.L_x_31) ;  /* 0x00000000000c0947 */ /* 0x00cff60003800000 */
[----:B------:R-:W-:Y:S04]  /*2770*/  SHF.L.U32 R5, R3, 0x1f, RZ ;  /* 0x0000001f03057819 */ /* 0x000fe800000006ff */
[----:B------:R-:W1:Y:S02]  /*2780*/  SYNCS.PHASECHK.TRANS64.TRYWAIT P0, [UR9+0x1b0], R5 ;  /* 0x0001b005ff0075a7 */ /* 0x000e640008001109 */
[----:B-1----:R-:W-:Y:S05]  /*2790*/  @!P0 BRA `(.L_x_32) ;  /* 0x0000006400a48947 */ /* 0x002fea0003800000 */
.L_x_31:
[----:B------:R2:W-:Y:S01]  /*27a0*/  @!P3 SYNCS.ARRIVE.TRANS64 RZ, [UR9], R4 ;  /* 0x00000004ffffb9a7 */ /* 0x0005e20008000009 */
[----:B------:R-:W-:Y:S04]  /*27b0*/  ULOP3.LUT UR8, UR37, 0x2, URZ, 0xfc, !UPT ;  /* 0x0000000225087892 */ /* 0x000fe8000f8efcff */
[----:B------:R-:W-:Y:S09]  /*27c0*/  UISETP.NE.AND UP0, UPT, UR8, 0x2, UPT ;  /* 0x000000020800788c */ /* 0x000ff2000bf05270 */
[----:B------:R-:W-:Y:S05]  /*27d0*/  BRA.U UP0, `(.L_x_33) ;  /* 0x0000000100047547 */ /* 0x000fea000b800000 */
[----:B---34-:R-:W-:Y:S05]  /*27e0*/  BPT.TRAP 0x1 ;  /* 0x000000040000795c */ /* 0x018fea0000300000 */
.L_x_33:
[----:B------:R-:W-:Y:S04]  /*27f0*/  BSSY.RECONVERGENT B0, `(.L_x_34) ;  /* 0x0000003000007945 */ /* 0x000fe80003800200 */
[----:B------:R-:W-:Y:S05]  /*2800*/  @P2 BRA `(.L_x_35) ;  /* 0x0000000000042947 */ /* 0x000fea0003800000 */
[----:B---34-:R-:W-:Y:S05]  /*2810*/  BPT.TRAP 0x1 ;  /* 0x000000040000795c */ /* 0x018fea0000300000 */
.L_x_35:
[----:B---34-:R-:W-:Y:S05]  /*2820*/  BSYNC.RECONVERGENT B0 ;  /* 0x0000000000007941 */ /* 0x018fea0003800200 */
.L_x_34:
[----:B------:R-:W-:Y:S02]  /*2830*/  UIADD3 UR8, UPT, UPT, UR7, 0x1, URZ ;  /* 0x0000000107087890 */ /* 0x000fe4000fffe0ff */
[----:B------:R-:W-:Y:S02]  /*2840*/  UIMAD UR16, UR20, UR23, UR4 ;  /* 0x00000017141072a4 */ /* 0x000fe4000f8e0204 */
[----:B------:R-:W-:Y:S02]  /*2850*/  UISETP.NE.AND UP0, UPT, UR8, 0x36, UPT ;  /* 0x000000360800788c */ /* 0x000fe4000bf05270 */
[----:B------:R-:W-:Y:S02]  /*2860*/  UIMAD UR15, UR21, UR24, UR5 ;  /* 0x00000018150f72a4 */ /* 0x000fe4000f8e0205 */
[----:B------:R-:W-:Y:S02]  /*2870*/  USEL UR10, URZ, 0x1, UP0 ;  /* 0x00000001ff0a7887 */ /* 0x000fe40008000000 */
[----:B------:R-:W-:Y:S02]  /*2880*/  USEL UR30, UR8, URZ, UP0 ;  /* 0x000000ff081e7287 */ /* 0x000fe40008000000 */
[----:B------:R-:W-:Y:S02]  /*2890*/  ULEA UR15, UR15, UR16, 0x5 ;  /* 0x000000100f0f7291 */ /* 0x000fe4000f8e28ff */
[----:B------:R-:W-:Y:S01]  /*28a0*/  ULEA UR8, UR30, UR29, 0x3 ;  /* 0x0000001d1e087291 */ /* 0x000fe2000f8e18ff */
[----:B------:R-:W-:Y:S01]  /*28b0*/  LOP3.LUT R3, R3, UR10, RZ, 0x3c, !PT ;  /* 0x0000000a03037c12 */ /* 0x000fe2000f8e3cff */
[----:B------:R-:W-:Y:S02]  /*28c0*/  UIADD3 UR34, UP0, UPT, UR44, 0x80, URZ ;  /* 0x000000802c227890 */ /* 0x000fe4000ff1e0ff */
[----:B------:R-:W-:Y:S01]  /*28d0*/  USHF.L.U32 UR10, UR26, 0x5, URZ ;  /* 0x000000051a0a7899 */ /* 0x000fe200080006ff */
[----:B-1----:R-:W-:Y:S01]  /*28e0*/  SHF.L.U32 R0, R3, 0x1f, RZ ;  /* 0x0000001f03007819 */ /* 0x002fe200000006ff */
[----:B------:R-:W-:Y:S02]  /*28f0*/  UIADD3.X UR35, UPT, UPT, URZ, UR45, URZ, UP0, !UPT ;  /* 0x0000002dff237290 */ /* 0x000fe400087fe4ff */
[----:B------:R-:W-:Y:S01]  /*2900*/  UIADD3 UR32, UP3, UPT, UR44, 0x200, URZ ;  /* 0x000002002c207890 */ /* 0x000fe2000ff7e0ff */
[----:B------:R1:W3:Y:S01]  /*2910*/  SYNCS.PHASECHK.TRANS64.TRYWAIT P0, [UR8+0x1b0], R0 ;  /* 0x0001b000ff0075a7 */ /* 0x0002e20008001108 */
[----:B------:R-:W-:Y:S02]  /*2920*/  USHF.L.U32 UR8, UR7, 0xb, URZ ;  /* 0x0000000b07087899 */ /* 0x000fe400080006ff */
[----:B------:R-:W-:Y:S02]  /*2930*/  UIMAD UR7, UR22, UR25, UR6 ;  /* 0x00000019160772a4 */ /* 0x000fe4000f8e0206 */
[----:B------:R-:W-:Y:S02]  /*2940*/  ULOP3.LUT UR18, UR38, UR8, URZ, 0xfc, !UPT ;  /* 0x0000000826127292 */ /* 0x000fe4000f8efcff */
[----:B------:R-:W-:Y:S02]  /*2950*/  ULEA UR7, UR7, UR15, 0xa ;  /* 0x0000000f07077291 */ /* 0x000fe4000f8e50ff */
[----:B------:R-:W-:Y:S02]  /*2960*/  UIADD3 UR8, UPT, UPT, UR29, 0x2600, UR8 ;  /* 0x000026001d087890 */ /* 0x000fe4000fffe008 */
[----:B------:R-:W-:Y:S02]  /*2970*/  UPRMT UR7, UR7, 0x5410, URZ ;  /* 0x0000541007077896 */ /* 0x000fe400080000ff */
[----:B------:R-:W-:Y:S02]  /*2980*/  UIADD3.X UR33, UPT, UPT, URZ, UR45, URZ, UP3, !UPT ;  /* 0x0000002dff217290 */ /* 0x000fe40009ffe4ff */
[----:B------:R-:W-:Y:S02]  /*2990*/  UIADD3 UR16, UPT, UPT, UR29, 0x1d600, UR18 ;  /* 0x0001d6001d107890 */ /* 0x000fe4000fffe012 */
[----:B------:R-:W-:Y:S02]  /*29a0*/  UIADD3 UR31, UPT, UPT, UR20, 0x1, URZ ;  /* 0x00000001141f7890 */ /* 0x000fe4000fffe0ff */
[----:B------:R-:W-:Y:S01]  /*29b0*/  UIADD3 UR28, UPT, UPT, UR21, 0x1, URZ ;  /* 0x00000001151c7890 */ /* 0x000fe2000fffe0ff */
[----:B------:R4:W-:Y:S01]  /*29c0*/  UTMALDG.5D.IM2COL [UR8], [UR34], UR7 ;  /* 0x00000008220073b4 */ /* 0x0009e20008060007 */
[----:B------:R-:W-:Y:S02]  /*29d0*/  UISETP.NE.AND UP2, UPT, UR31, UR48, UPT ;  /* 0x000000301f00728c */ /* 0x000fe4000bf45270 */
[----:B------:R-:W-:Y:S01]  /*29e0*/  UIADD3 UR27, UPT, UPT, UR22, 0x1, URZ ;  /* 0x00000001161b7890 */ /* 0x000fe2000fffe0ff */
[----:B------:R-:W-:Y:S01]  /*29f0*/  UMOV UR43, 0x30000 ;  /* 0x00030000002b7882 */ /* 0x000fe20000000000 */
[----:B------:R-:W-:Y:S01]  /*2a00*/  UMOV UR46, 0x0 ;  /* 0x00000000002e7882 */ /* 0x000fe20000000000 */
[----:B------:R-:W-:Y:S01]  /*2a10*/  UMOV UR47, 0x10000000 ;  /* 0x10000000002f7882 */ /* 0x000fe20000000000 */
[----:B------:R-:W-:Y:S01]  /*2a20*/  UMOV UR17, UR9 ;  /* 0x0000000900117c82 */ /* 0x000fe20008000000 */
[----:B------:R-:W-:Y:S02]  /*2a30*/  UMOV UR18, UR10 ;  /* 0x0000000a00127c82 */ /* 0x000fe40008000000 */
[----:B------:R2:W-:Y:S02]  /*2a40*/  UTMALDG.5D.MULTICAST [UR16], [UR32], UR43, desc[UR46] ;  /* 0x00002e10200073b4 */ /* 0x0005e4000802182b */
[----:B------:R-:W-:Y:S04]  /*2a50*/  @UP2 UIADD3 UR28, UPT, UPT, UR21, URZ, URZ ;  /* 0x000000ff151c2290 */ /* 0x000fe8000fffe0ff */
[----:B------:R-:W-:Y:S11]  /*2a60*/  UISETP.NE.AND UP1, UPT, UR28, UR40, UPT ;  /* 0x000000281c00728c */ /* 0x000ff6000bf25270 */
[----:B------:R-:W-:Y:S04]  /*2a70*/  @UP1 UIADD3 UR27, UPT, UPT, UR22, URZ, URZ ;  /* 0x000000ff161b1290 */ /* 0x000fe8000fffe0ff */
[----:B------:R-:W-:Y:S02]  /*2a80*/  UISETP.NE.AND UP0, UPT, UR27, UR41, UPT ;  /* 0x000000291b00728c */ /* 0x000fe4000bf05270 */
[----:B----4-:R-:W-:Y:S09]  /*2a90*/  UIADD3 UR8, UPT, UPT, UR26, 0x1, URZ ;  /* 0x000000011a087890 */ /* 0x010ff2000fffe0ff */
[----:B------:R-:W-:Y:S02]  /*2aa0*/  @UP0 UIADD3 UR8, UPT, UPT, UR26, URZ, URZ ;  /* 0x000000ff1a080290 */ /* 0x000fe4000fffe0ff */
[----:B------:R-:W-:Y:S05]  /*2ab0*/  UIADD3 UR7, UPT, UPT, UR36, -0x1, URZ ;  /* 0xffffffff24077890 */ /* 0x000fea000fffe0ff */
[----:B------:R-:W-:Y:S01]  /*2ac0*/  UMOV UR26, UR8 ;  /* 0x00000008001a7c82 */ /* 0x000fe20008000000 */
[----:B--2---:R-:W-:Y:S02]  /*2ad0*/  USEL UR22, UR27, URZ, UP0 ;  /* 0x000000ff1b167287 */ /* 0x004fe40008000000 */
[----:B------:R-:W-:Y:S02]  /*2ae0*/  UISETP.GT.U32.AND UP0, UPT, UR36, 0x1, UPT ;  /* 0x000000012400788c */ /* 0x000fe4000bf04070 */
[----:B------:R-:W-:Y:S02]  /*2af0*/  USEL UR20, UR31, URZ, UP2 ;  /* 0x000000ff1f147287 */ /* 0x000fe40009000000 */
[----:B------:R-:W-:Y:S01]  /*2b00*/  USEL UR21, UR28, URZ, UP1 ;  /* 0x000000ff1c157287 */ /* 0x000fe20008800000 */
[----:B------:R-:W-:Y:S01]  /*2b10*/  UMOV UR36, UR7 ;  /* 0x0000000700247c82 */ /* 0x000fe20008000000 */
[----:B------:R-:W-:Y:S03]  /*2b20*/  UMOV UR7, UR30 ;  /* 0x0000001e00077c82 */ /* 0x000fe60008000000 */
[----:B-1----:R-:W-:Y:S07]  /*2b30*/  BRA.U UP0, `(.L_x_36) ;  /* 0xfffffffd00007547 */ /* 0x002fee000b83ffff */
.L_x_30:
[----:B------:R-:W-:Y:S01]  /*2b40*/  SHF.L.U32 R4, R2, 0x1f, RZ ;  /* 0x0000001f02047819 */ /* 0x000fe200000006ff */
[----:B------:R-:W-:-:S03]  /*2b50*/  NOP ;  /* 0x0000000000007918 */ /* 0x000fc60000000000 */
[----:B--23--:R-:W2:Y:S02]  /*2b60*/  SYNCS.PHASECHK.TRANS64.TRYWAIT P0, [UR29+0x380], R4 ;  /* 0x00038004ff0075a7 */ /* 0x00cea4000800111d */
[----:B--2---:R-:W-:Y:S05]  /*2b70*/  @!P0 BRA `(.L_x_37) ;  /* 0x0000006000c48947 */ /* 0x004fea0003800000 */
.L_x_148:
[----:B-1----:R-:W1:Y:S01]  /*2b80*/  LDS.128 R4, [UR29+0x3c0] ;  /* 0x0003c01dff047984 */ /* 0x002e620008000c00 */
[----:B------:R-:W-:Y:S02]  /*2b90*/  UIADD3 UR4, UPT, UPT, UR29, 0x388, URZ ;  /* 0x000003881d047890 */ /* 0x000fe4000fffe0ff */
[----:B------:R-:W-:Y:S01]  /*2ba0*/  UISETP.GE.AND UP0, UPT, UR39, 0x1, UPT ;  /* 0x000000012700788c */ /* 0x000fe2000bf06270 */
[----:B------:R-:W-:Y:S01]  /*2bb0*/  @!PT LDS RZ, [RZ] ;  /* 0x00000000fffff984 */ /* 0x000fe20000000800 */
[----:B------:R-:W-:Y:S01]  /*2bc0*/  @!PT LDS RZ, [RZ] ;  /* 0x00000000fffff984 */ /* 0x000fe20000000800 */
[----:B------:R-:W-:Y:S01]  /*2bd0*/  @!PT LDS RZ, [RZ] ;  /* 0x00000000fffff984 */ /* 0x000fe20000000800 */
[----:B------:R-:W-:Y:S01]  /*2be0*/  @!PT LDS RZ, [RZ] ;  /* 0x00000000fffff984 */ /* 0x000fe20000000800 */
[----:B------:R2:W-:Y:S06]  /*2bf0*/  MEMBAR.ALL.CTA ;  /* 0x0000000000007992 */ /* 0x0005ec0000008000 */
[----:B--2---:R-:W2:Y:S01]  /*2c00*/  FENCE.VIEW.ASYNC.S ;  /* 0x00000000000073c6 */ /* 0x004ea20000000000 */
[----:B------:R-:W-:-:S09]  /*2c10*/  UPRMT UR4, URZ, 0x654, UR4 ;  /* 0x00000654ff047896 */ /* 0x000fd20008000004 */
[----:B--2---:R-:W-:Y:S01]  /*2c20*/  SYNCS.ARRIVE.TRANS64.RED.A1T0 RZ, [UR4], RZ ;  /* 0x000000ffffff79a7 */ /* 0x004fe20008100404 */
[----:B-1----:R-:W-:-:S13]  /*2c30*/  LOP3.LUT P0, RZ, R6, 0x1, RZ, 0xc0, !PT ;  /* 0x0000000106ff7812 */ /* 0x002fda000780c0ff */
[----:B------:R-:W-:Y:S01]  /*2c40*/  VOTEU.ANY UP1, P0 ;  /* 0x0000000000ff7886 */ /* 0x000fe20000020100 */
[----:B------:R-:W-:-:S13]  /*2c50*/  PLOP3.LUT P0, PT, PT, PT, UP1, 0x80, 0x8 ;  /* 0x000000000008781c */ /* 0x000fda0003f0f018 */
[----:B------:R-:W-:Y:S02]  /*2c60*/  @P0 MOV R0, R4 ;  /* 0x0000000400000202 */ /* 0x000fe40000000f00 */
[----:B------:R-:W-:Y:S02]  /*2c70*/  @P0 LOP3.LUT R4, R5, 0xffff, RZ, 0xc0, !PT ;  /* 0x0000ffff05040812 */ /* 0x000fe400078ec0ff */
[----:B------:R-:W-:Y:S02]  /*2c80*/  @P0 R2UR UR6, R0 ;  /* 0x00000000000602ca */ /* 0x000fe400000e0000 */
[----:B------:R-:W-:-:S11]  /*2c90*/  @P0 R2UR UR5, R4 ;  /* 0x00000000040502ca */ /* 0x000fd600000e0000 */
[----:B------:R-:W-:Y:S02]  /*2ca0*/  @UP1 UMOV UR50, UR6 ;  /* 0x0000000600321c82 */ /* 0x000fe40008000000 */
[----:B------:R-:W-:Y:S01]  /*2cb0*/  @UP1 UMOV UR49, UR5 ;  /* 0x0000000500311c82 */ /* 0x000fe20008000000 */
[----:B------:R-:W-:Y:S05]  /*2cc0*/  BRA.U !UP0, `(.L_x_38) ;  /* 0x0000000108d47547 */ /* 0x000fea000b800000 */
[----:B------:R-:W1:Y:S01]  /*2cd0*/  LDCU.128 UR16, c[0x0][0xc10] ;  /* 0x00018200ff1077ac */ /* 0x000e620008000c00 */
[----:B------:R-:W2:Y:S01]  /*2ce0*/  LDCU UR21, c[0x0][0xc20] ;  /* 0x00018400ff1577ac */ /* 0x000ea20008000800 */
[----:B------:R-:W3:Y:S01]  /*2cf0*/  LDCU UR20, c[0x0][0xc0c] ;  /* 0x00018180ff1477ac */ /* 0x000ee20008000800 */
[----:B------:R-:W4:Y:S01]  /*2d00*/  LDCU.64 UR12, c[0x0][0xc28] ;  /* 0x00018500ff0c77ac */ /* 0x000f220008000a00 */
[----:B------:R-:W-:Y:S02]  /*2d10*/  UISETP.NE.AND UP3, UPT, UR39, 0x1, UPT ;  /* 0x000000012700788c */ /* 0x000fe4000bf65270 */
[----:B-1----:R-:W-:Y:S02]  /*2d20*/  UIMAD.WIDE.U32 UR4, UR53, UR19, URZ ;  /* 0x00000013350472a5 */ /* 0x002fe4000f8e00ff */
[----:B------:R-:W-:Y:S02]  /*2d30*/  UIMAD.WIDE.U32 UR6, UR54, UR16, URZ ;  /* 0x00000010360672a5 */ /* 0x000fe4000f8e00ff */
[----:B------:R-:W-:-:S02]  /*2d40*/  UISETP.NE.AND UP0, UPT, UR18, 0x1, UPT ;  /* 0x000000011200788c */ /* 0x000fc4000bf05270 */
[----:B------:R-:W-:Y:S01]  /*2d50*/  UIMAD.WIDE.U32 UR14, UR49, UR19, URZ ;  /* 0x00000013310e72a5 */ /* 0x000fe2000f8e00ff */
[----:B------:R-:W-:Y:S01]  /*2d60*/  UMOV UR4, UR5 ;  /* 0x0000000500047c82 */ /* 0x000fe20008000000 */
[----:B---3--:R-:W-:Y:S02]  /*2d70*/  UISETP.NE.AND UP2, UPT, UR20, 0x1, UPT ;  /* 0x000000011400788c */ /* 0x008fe4000bf45270 */
[----:B--2---:R-:W-:Y:S02]  /*2d80*/  USHF.R.U32.HI UR5, URZ, UR21, UR4 ;  /* 0x00000015ff057299 */ /* 0x004fe40008011604 */
[----:B------:R-:W-:Y:S01]  /*2d90*/  UIMAD.WIDE.U32 UR10, UR50, UR16, URZ ;  /* 0x00000010320a72a5 */ /* 0x000fe2000f8e00ff */
[----:B------:R-:W-:Y:S01]  /*2da0*/  UMOV UR4, UR7 ;  /* 0x0000000700047c82 */ /* 0x000fe20008000000 */
[----:B------:R-:W-:Y:S02]  /*2db0*/  USEL UR5, UR53, UR5, !UP0 ;  /* 0x0000000535057287 */ /* 0x000fe4000c000000 */
[----:B------:R-:W-:-:S02]  /*2dc0*/  USHF.R.U32.HI UR4, URZ, UR17, UR4 ;  /* 0x00000011ff047299 */ /* 0x000fc40008011604 */
[----:B----4-:R-:W-:Y:S02]  /*2dd0*/  UIMAD.WIDE.U32 UR8, UR5, UR12, URZ ;  /* 0x0000000c050872a5 */ /* 0x010fe4000f8e00ff */
[----:B------:R-:W-:Y:S01]  /*2de0*/  USEL UR6, UR54, UR4, !UP2 ;  /* 0x0000000436067287 */ /* 0x000fe2000d000000 */
[----:B------:R-:W-:Y:S02]  /*2df0*/  UMOV UR10, UR11 ;  /* 0x0000000b000a7c82 */ /* 0x000fe40008000000 */
[----:B------:R-:W-:Y:S01]  /*2e00*/  UMOV UR4, UR15 ;  /* 0x0000000f00047c82 */ /* 0x000fe20008000000 */
[----:B------:R-:W-:Y:S01]  /*2e10*/  UIMAD.WIDE.U32 UR14, UR6, UR12, URZ ;  /* 0x0000000c060e72a5 */ /* 0x000fe2000f8e00ff */
[----:B------:R-:W-:Y:S01]  /*2e20*/  UMOV UR8, UR9 ;  /* 0x0000000900087c82 */ /* 0x000fe20008000000 */
[----:B------:R-:W-:Y:S02]  /*2e30*/  USHF.R.U32.HI UR4, URZ, UR21, UR4 ;  /* 0x00000015ff047299 */ /* 0x000fe40008011604 */
[----:B------:R-:W-:-:S03]  /*2e40*/  @UP3 USHF.R.U32.HI UR5, URZ, UR13, UR8 ;  /* 0x0000000dff053299 */ /* 0x000fc60008011608 */
[----:B------:R-:W-:Y:S01]  /*2e50*/  UMOV UR14, UR15 ;  /* 0x0000000f000e7c82 */ /* 0x000fe20008000000 */
[----:B------:R-:W-:Y:S02]  /*2e60*/  USHF.R.U32.HI UR17, URZ, UR17, UR10 ;  /* 0x00000011ff117299 */ /* 0x000fe4000801160a */
[----:B------:R-:W-:Y:S02]  /*2e70*/  USEL UR4, UR49, UR4, !UP0 ;  /* 0x0000000431047287 */ /* 0x000fe4000c000000 */
[----:B------:R-:W-:Y:S02]  /*2e80*/  @UP3 USHF.R.U32.HI UR6, URZ, UR13, UR14 ;  /* 0x0000000dff063299 */ /* 0x000fe4000801160e */
[----:B------:R-:W-:Y:S02]  /*2e90*/  UIMAD UR7, UR39, UR5, URZ ;  /* 0x00000005270772a4 */ /* 0x000fe4000f8e02ff */
[----:B------:R-:W-:Y:S02]  /*2ea0*/  USEL UR5, UR50, UR17, !UP2 ;  /* 0x0000001132057287 */ /* 0x000fe4000d000000 */
[----:B------:R-:W-:-:S02]  /*2eb0*/  UIMAD UR10, UR39, UR6, URZ ;  /* 0x00000006270a72a4 */ /* 0x000fc4000f8e02ff */
[----:B------:R-:W-:Y:S02]  /*2ec0*/  UISETP.GE.AND UP0, UPT, UR4, UR7, UPT ;  /* 0x000000070400728c */ /* 0x000fe4000bf06270 */
[----:B------:R-:W-:Y:S02]  /*2ed0*/  UIMAD.WIDE.U32 UR8, UR4, UR12, URZ ;  /* 0x0000000c040872a5 */ /* 0x000fe4000f8e00ff */
[----:B------:R-:W-:Y:S02]  /*2ee0*/  UISETP.GE.OR UP0, UPT, UR5, UR10, UP0 ;  /* 0x0000000a0500728c */ /* 0x000fe40008706670 */
[----:B------:R-:W-:-:S03]  /*2ef0*/  UIMAD.WIDE.U32 UR10, UR5, UR12, URZ ;  /* 0x0000000c050a72a5 */ /* 0x000fc6000f8e00ff */
[----:B------:R-:W-:Y:S01]  /*2f00*/  UMOV UR7, UR9 ;  /* 0x0000000900077c82 */ /* 0x000fe20008000000 */
[----:B------:R-:W-:Y:S02]  /*2f10*/  UIADD3 UR9, UPT, UPT, -UR4, URZ, URZ ;  /* 0x000000ff04097290 */ /* 0x000fe4000fffe1ff */
[----:B------:R-:W-:Y:S02]  /*2f20*/  USHF.R.U32.HI UR7, URZ, UR13, UR7 ;  /* 0x0000000dff077299 */ /* 0x000fe40008011607 */
[----:B------:R-:W-:Y:S02]  /*2f30*/  UIMAD UR10, UR18, UR9, UR49 ;  /* 0x00000009120a72a4 */ /* 0x000fe4000f8e0231 */
[----:B------:R-:W-:Y:S01]  /*2f40*/  USEL UR7, UR4, UR7, !UP3 ;  /* 0x0000000704077287 */ /* 0x000fe2000d800000 */
[----:B------:R-:W-:Y:S01]  /*2f50*/  @!UP0 UMOV UR8, UR11 ;  /* 0x0000000b00088c82 */ /* 0x000fe20008000000 */
[----:B------:R-:W-:Y:S02]  /*2f60*/  UIADD3 UR11, UPT, UPT, -UR5, URZ, URZ ;  /* 0x000000ff050b7290 */ /* 0x000fe4000fffe1ff */
[----:B------:R-:W-:-:S02]  /*2f70*/  @!UP0 USHF.R.U32.HI UR8, URZ, UR13, UR8 ;  /* 0x0000000dff088299 */ /* 0x000fc40008011608 */
[----:B------:R-:W-:Y:S02]  /*2f80*/  UIADD3 UR9, UPT, UPT, -UR7, URZ, URZ ;  /* 0x000000ff07097290 */ /* 0x000fe4000fffe1ff */
[----:B------:R-:W-:Y:S02]  /*2f90*/  @!UP0 USEL UR8, UR5, UR8, !UP3 ;  /* 0x0000000805088287 */ /* 0x000fe4000d800000 */
[----:B------:R-:W-:Y:S02]  /*2fa0*/  UIMAD UR9, UR39, UR9, UR4 ;  /* 0x00000009270972a4 */ /* 0x000fe4000f8e0204 */
[----:B------:R-:W-:Y:S02]  /*2fb0*/  @!UP0 UIADD3 UR7, UPT, UPT, UR7, -UR8, URZ ;  /* 0x8000000807078290 */ /* 0x000fe4000fffe0ff */
[----:B------:R-:W-:Y:S02]  /*2fc0*/  @!UP0 UIMAD UR8, UR9, UR6, UR8 ;  /* 0x00000006090882a4 */ /* 0x000fe4000f8e0208 */
[----:B------:R-:W-:-:S02]  /*2fd0*/  @!UP0 UIMAD UR4, UR39, UR7, UR5 ;  /* 0x00000007270482a4 */ /* 0x000fc4000f8e0205 */
[----:B------:R-:W-:Y:S02]  /*2fe0*/  UIMAD UR6, UR20, UR11, UR50 ;  /* 0x0000000b140672a4 */ /* 0x000fe4000f8e0232 */
[----:B------:R-:W-:Y:S01]  /*2ff0*/  UIMAD UR49, UR4, UR18, UR10 ;  /* 0x00000012043172a4 */ /* 0x000fe2000f8e020a */
[----:B------:R-:W-:Y:S02]  /*3000*/  @!UP0 UMOV UR5, UR8 ;  /* 0x0000000800058c82 */ /* 0x000fe40008000000 */
[----:B------:R-:W-:-:S12]  /*3010*/  UIMAD UR50, UR5, UR20, UR6 ;  /* 0x00000014053272a4 */ /* 0x000fd8000f8e0206 */
.L_x_38:
[----:B------:R-:W1:Y:S02]  /*3020*/  LDCU UR4, c[0x0][0xc30] ;  /* 0x00018600ff0477ac */ /* 0x000e640008000800 */
[----:B-1----:R-:W-:-:S09]  /*3030*/  UISETP.NE.AND UP0, UPT, UR4, 0x1, UPT ;  /* 0x000000010400788c */ /* 0x002fd2000bf05270 */
[----:B------:R-:W-:Y:S05]  /*3040*/  BRA.U UP0, `(.L_x_39) ;  /* 0x0000000100447547 */ /* 0x000fea000b800000 */
[----:B------:R-:W1:Y:S01]  /*3050*/  LDCU.128 UR8, c[0x0][0xc10] ;  /* 0x00018200ff0877ac */ /* 0x000e620008000c00 */
[----:B------:R-:W2:Y:S01]  /*3060*/  LDCU UR12, c[0x0][0xc0c] ;  /* 0x00018180ff0c77ac */ /* 0x000ea20008000800 */
[----:B------:R-:W3:Y:S01]  /*3070*/  LDCU UR13, c[0x0][0xc20] ;  /* 0x00018400ff0d77ac */ /* 0x000ee20008000800 */
[----:B-1----:R-:W-:Y:S02]  /*3080*/  UIMAD.WIDE.U32 UR6, UR50, UR8, URZ ;  /* 0x00000008320672a5 */ /* 0x002fe4000f8e00ff */
[----:B------:R-:W-:Y:S02]  /*3090*/  UIMAD.WIDE.U32 UR4, UR49, UR11, URZ ;  /* 0x0000000b310472a5 */ /* 0x000fe4000f8e00ff */
[----:B--2---:R-:W-:Y:S02]  /*30a0*/  UISETP.NE.AND UP2, UPT, UR12, 0x1, UPT ;  /* 0x000000010c00788c */ /* 0x004fe4000bf45270 */
[----:B------:R-:W-:Y:S01]  /*30b0*/  UISETP.NE.AND UP0, UPT, UR10, 0x1, UPT ;  /* 0x000000010a00788c */ /* 0x000fe2000bf05270 */
[----:B------:R-:W-:-:S02]  /*30c0*/  UMOV UR6, UR7 ;  /* 0x0000000700067c82 */ /* 0x000fc40008000000 */
[----:B------:R-:W-:Y:S01]  /*30d0*/  UMOV UR4, UR5 ;  /* 0x0000000500047c82 */ /* 0x000fe20008000000 */
[----:B------:R-:W-:Y:S02]  /*30e0*/  USHF.R.U32.HI UR6, URZ, UR9, UR6 ;  /* 0x00000009ff067299 */ /* 0x000fe40008011606 */
[----:B---3--:R-:W-:Y:S02]  /*30f0*/  USHF.R.U32.HI UR4, URZ, UR13, UR4 ;  /* 0x0000000dff047299 */ /* 0x008fe40008011604 */
[----:B------:R-:W-:Y:S02]  /*3100*/  USEL UR5, UR50, UR6, !UP2 ;  /* 0x0000000632057287 */ /* 0x000fe4000d000000 */
[----:B------:R-:W-:-:S04]  /*3110*/  USEL UR4, UR49, UR4, !UP0 ;  /* 0x0000000431047287 */ /* 0x000fc8000c000000 */
[----:B------:R-:W-:Y:S02]  /*3120*/  UIADD3 UR6, UPT, UPT, UR5, -UR4, URZ ;  /* 0x8000000405067290 */ /* 0x000fe4000fffe0ff */
[----:B------:R-:W-:Y:S02]  /*3130*/  UIADD3 UR4, UPT, UPT, -UR5, UR4, URZ ;  /* 0x0000000405047290 */ /* 0x000fe4000fffe1ff */
[----:B------:R-:W-:Y:S02]  /*3140*/  UIMAD UR49, UR6, UR10, UR49 ;  /* 0x0000000a063172a4 */ /* 0x000fe4000f8e0231 */
[----:B------:R-:W-:-:S12]  /*3150*/  UIMAD UR50, UR4, UR12, UR50 ;  /* 0x0000000c043272a4 */ /* 0x000fd8000f8e0232 */
.L_x_39:
[----:B------:R-:W-:Y:S01]  /*3160*/  R2UR UR5, R87 ;  /* 0x00000000570572ca */ /* 0x000fe200000e0000 */
[----:B------:R-:W-:Y:S01]  /*3170*/  UMOV UR31, UR42 ;  /* 0x0000002a001f7c82 */ /* 0x000fe20008000000 */
[----:B------:R-:W-:Y:S02]  /*3180*/  R2UR UR4, R86 ;  /* 0x00000000560472ca */ /* 0x000fe400000e0000 */
[----:B------:R-:W-:Y:S02]  /*3190*/  PLOP3.LUT P1, PT, PT, PT, PT, 0x80, 0x8 ;  /* 0x000000000008781c */ /* 0x000fe40003f2f070 */
[----:B------:R-:W-:-:S07]  /*31a0*/  LOP3.LUT R2, R2, 0x1, RZ, 0x3c, !PT ;  /* 0x0000000102027812 */ /* 0x000fce00078e3cff */
[----:B------:R-:W-:Y:S02]  /*31b0*/  UIADD3 UR46, UPT, UPT, UR50, UR5, URZ ;  /* 0x00000005322e7290 */ /* 0x000fe4000fffe0ff */
[----:B------:R-:W-:Y:S01]  /*31c0*/  UIADD3 UR47, UPT, UPT, UR49, UR4, URZ ;  /* 0x00000004312f7290 */ /* 0x000fe2000fffe0ff */
[----:B------:R-:W-:Y:S11]  /*31d0*/  BRA.U UP1, `(.L_x_40) ;  /* 0xffffffe901c87547 */ /* 0x000ff6000b83ffff */
[----:B------:R-:W-:Y:S01]  /*31e0*/  UIADD3 UR29, UPT, UPT, UR29, 0x1b0, URZ ;  /* 0x000001b01d1d7890 */ /* 0x000fe2000fffe0ff */
[----:B------:R-:W-:-:S03]  /*31f0*/  SHF.L.U32 R2, R3, 0x1f, RZ ;  /* 0x0000001f03027819 */ /* 0x000fc600000006ff */
[----:B------:R-:W-:-:S09]  /*3200*/  ULEA UR4, UR30, UR29, 0x3 ;  /* 0x0000001d1e047291 */ /* 0x000fd2000f8e18ff */
[----:B------:R-:W1:Y:S02]  /*3210*/  SYNCS.PHASECHK.TRANS64.TRYWAIT P0, [UR4], R2 ;  /* 0x00000002ff0075a7 */ /* 0x000e640008001104 */
[----:B-1----:R-:W-:Y:S05]  /*3220*/  @!P0 BRA `(.L_x_41) ;  /* 0x0000005c00308947 */ /* 0x002fea0003800000 */
.L_x_150:
[----:B------:R-:W-:-:S04]  /*3230*/  UIADD3 UR4, UPT, UPT, UR30, 0x1, URZ ;  /* 0x000000011e047890 */ /* 0x000fc8000fffe0ff */
[----:B------:R-:W-:-:S04]  /*3240*/  UISETP.NE.AND UP0, UPT, UR4, 0x36, UPT ;  /* 0x000000360400788c */ /* 0x000fc8000bf05270 */
[----:B------:R-:W-:Y:S02]  /*3250*/  USEL UR6, URZ, 0x1, UP0 ;  /* 0x00000001ff067887 */ /* 0x000fe40008000000 */
[----:B------:R-:W-:-:S04]  /*3260*/  USEL UR4, UR4, URZ, UP0 ;  /* 0x000000ff04047287 */ /* 0x000fc80008000000 */
[----:B------:R-:W-:Y:S01]  /*3270*/  ULEA UR5, UR4, UR29, 0x3 ;  /* 0x0000001d04057291 */ /* 0x000fe2000f8e18ff */
[----:B-1----:R-:W-:-:S04]  /*3280*/  LOP3.LUT R2, R3, UR6, RZ, 0x3c, !PT ;  /* 0x0000000603027c12 */ /* 0x002fc8000f8e3cff */
[----:B------:R-:W-:-:S04]  /*3290*/  SHF.L.U32 R3, R2, 0x1f, RZ ;  /* 0x0000001f02037819 */ /* 0x000fc800000006ff */
[----:B------:R-:W1:Y:S02]  /*32a0*/  SYNCS.PHASECHK.TRANS64.TRYWAIT P0, [UR5], R3 ;  /* 0x00000003ff0075a7 */ /* 0x000e640008001105 */
[----:B-1----:R-:W-:Y:S05]  /*32b0*/  @!P0 BRA `(.L_x_42) ;  /* 0x0000005c00248947 */ /* 0x002fea0003800000 */
.L_x_152:
[----:B------:R-:W-:-:S04]  /*32c0*/  UIADD3 UR4, UPT, UPT, UR4, 0x1, URZ ;  /* 0x0000000104047890 */ /* 0x000fc8000fffe0ff */
[----:B------:R-:W-:-:S04]  /*32d0*/  UISETP.NE.AND UP0, UPT, UR4, 0x36, UPT ;  /* 0x000000360400788c */ /* 0x000fc8000bf05270 */
[----:B------:R-:W-:Y:S02]  /*32e0*/  USEL UR6, URZ, 0x1, UP0 ;  /* 0x00000001ff067887 */ /* 0x000fe40008000000 */
[----:B------:R-:W-:-:S04]  /*32f0*/  USEL UR4, UR4, URZ, UP0 ;  /* 0x000000ff04047287 */ /* 0x000fc80008000000 */
[----:B------:R-:W-:Y:S01]  /*3300*/  ULEA UR5, UR4, UR29, 0x3 ;  /* 0x0000001d04057291 */ /* 0x000fe2000f8e18ff */
[----:B------:R-:W-:-:S04]  /*3310*/  LOP3.LUT R2, R2, UR6, RZ, 0x3c, !PT ;  /* 0x0000000602027c12 */ /* 0x000fc8000f8e3cff */
[----:B-1----:R-:W-:-:S04]  /*3320*/  SHF.L.U32 R3, R2, 0x1f, RZ ;  /* 0x0000001f02037819 */ /* 0x002fc800000006ff */
[----:B------:R-:W1:Y:S02]  /*3330*/  SYNCS.PHASECHK.TRANS64.TRYWAIT P0, [UR5], R3 ;  /* 0x00000003ff0075a7 */ /* 0x000e640008001105 */
[----:B-1----:R-:W-:Y:S05]  /*3340*/  @!P0 BRA `(.L_x_43) ;  /* 0x0000005c00188947 */ /* 0x002fea0003800000 */
.L_x_154:
        /* <DEDUP_REMOVED lines=9> */
.L_x_156:
        /* <DEDUP_REMOVED lines=9> */
.L_x_158:
        /* <DEDUP_REMOVED lines=9> */
.L_x_160:
        /* <DEDUP_REMOVED lines=9> */
.L_x_162:
        /* <DEDUP_REMOVED lines=9> */
.L_x_164:
        /* <DEDUP_REMOVED lines=9> */
.L_x_166:
        /* <DEDUP_REMOVED lines=9> */
.L_x_168:
        /* <DEDUP_REMOVED lines=9> */
.L_x_170:
        /* <DEDUP_REMOVED lines=9> */
.L_x_172:
        /* <DEDUP_REMOVED lines=9> */
.L_x_174:
        /* <DEDUP_REMOVED lines=9> */
.L_x_176:
        /* <DEDUP_REMOVED lines=9> */
.L_x_178:
        /* <DEDUP_REMOVED lines=9> */
.L_x_180:
        /* <DEDUP_REMOVED lines=9> */
.L_x_182:
        /* <DEDUP_REMOVED lines=9> */
.L_x_184:
        /* <DEDUP_REMOVED lines=9> */
.L_x_186:
        /* <DEDUP_REMOVED lines=9> */
.L_x_188:
        /* <DEDUP_REMOVED lines=9> */
.L_x_190:
        /* <DEDUP_REMOVED lines=9> */
.L_x_192:
        /* <DEDUP_REMOVED lines=9> */
.L_x_194:
        /* <DEDUP_REMOVED lines=9> */
.L_x_196:
        /* <DEDUP_REMOVED lines=9> */
.L_x_198:
        /* <DEDUP_REMOVED lines=9> */
.L_x_200:
        /* <DEDUP_REMOVED lines=9> */
.L_x_202:
        /* <DEDUP_REMOVED lines=9> */
.L_x_204:
        /* <DEDUP_REMOVED lines=9> */
.L_x_206:
        /* <DEDUP_REMOVED lines=9> */
.L_x_208:
        /* <DEDUP_REMOVED lines=9> */
.L_x_210:
        /* <DEDUP_REMOVED lines=9> */
.L_x_212:
        /* <DEDUP_REMOVED lines=9> */
.L_x_214:
        /* <DEDUP_REMOVED lines=9> */
.L_x_216:
        /* <DEDUP_REMOVED lines=9> */
.L_x_218:
        /* <DEDUP_REMOVED lines=9> */
.L_x_220:
        /* <DEDUP_REMOVED lines=9> */
.L_x_222:
        /* <DEDUP_REMOVED lines=9> */
.L_x_224:
        /* <DEDUP_REMOVED lines=9> */
.L_x_226:
        /* <DEDUP_REMOVED lines=9> */
.L_x_228:
        /* <DEDUP_REMOVED lines=9> */
.L_x_230:
        /* <DEDUP_REMOVED lines=9> */
.L_x_232:
        /* <DEDUP_REMOVED lines=9> */
.L_x_234:
        /* <DEDUP_REMOVED lines=9> */
.L_x_236:
        /* <DEDUP_REMOVED lines=9> */
.L_x_238:
        /* <DEDUP_REMOVED lines=9> */
.L_x_240:
        /* <DEDUP_REMOVED lines=9> */
.L_x_242:
        /* <DEDUP_REMOVED lines=9> */
.L_x_244:
        /* <DEDUP_REMOVED lines=9> */
.L_x_246:
        /* <DEDUP_REMOVED lines=9> */
.L_x_248:
        /* <DEDUP_REMOVED lines=9> */
.L_x_250:
        /* <DEDUP_REMOVED lines=9> */
.L_x_252:
        /* <DEDUP_REMOVED lines=9> */
.L_x_254:
[----:B------:R-:W-:-:S04]  /*4f70*/  UIADD3 UR4, UPT, UPT, UR4, 0x1, URZ ;  /* 0x0000000104047890 */ /* 0x000fc8000fffe0ff */
[----:B------:R-:W-:-:S04]  /*4f80*/  UISETP.NE.AND UP0, UPT, UR4, 0x36, UPT ;  /* 0x000000360400788c */ /* 0x000fc8000bf05270 */
[----:B------:R-:W-:Y:S02]  /*4f90*/  USEL UR5, URZ, 0x1, UP0 ;  /* 0x00000001ff057887 */ /* 0x000fe40008000000 */
[----:B------:R-:W-:-:S04]  /*4fa0*/  USEL UR4, UR4, URZ, UP0 ;  /* 0x000000ff04047287 */ /* 0x000fc80008000000 */
[----:B------:R-:W-:Y:S01]  /*4fb0*/  ULEA UR4, UR4, UR29, 0x3 ;  /* 0x0000001d04047291 */ /* 0x000fe2000f8e18ff */
[----:B------:R-:W-:-:S04]  /*4fc0*/  LOP3.LUT R2, R2, UR5, RZ, 0x3c, !PT ;  /* 0x0000000502027c12 */ /* 0x000fc8000f8e3cff */
[----:B------:R-:W-:Y:S01]  /*4fd0*/  SHF.L.U32 R2, R2, 0x1f, RZ ;  /* 0x0000001f02027819 */ /* 0x000fe200000006ff */
[----:B-1----:R-:W-:-:S07]  /*4fe0*/  IMAD.U32 R0, RZ, RZ, UR4 ;  /* 0x00000004ff007e24 */ /* 0x002fce000f8e00ff */
.L_x_94:
[----:B-1----:R1:W2:Y:S02]  /*4ff0*/  SYNCS.PHASECHK.TRANS64.TRYWAIT P0, [R0+URZ], R2 ;  /* 0x00000002000075a7 */ /* 0x0022a400080011ff */
[----:B--2---:R-:W-:Y:S05]  /*5000*/  @!P0 NANOSLEEP.SYNCS 0x989680 ;  /* 0x009896800000895d */ /* 0x004fea0003900000 */
[----:B------:R-:W2:Y:S02]  /*5010*/  @!P0 SYNCS.PHASECHK.TRANS64 P0, [R0+URZ], R2 ;  /* 0x00000002000085a7 */ /* 0x000ea400080010ff */
[----:B--2---:R-:W-:Y:S05]  /*5020*/  @P0 EXIT ;  /* 0x000000000000094d */ /* 0x004fea0003800000 */
[----:B------:R-:W-:Y:S05]  /*5030*/  BRA `(.L_x_94) ;  /* 0xfffffffc00ec7947 */ /* 0x000fea000383ffff */
.L_x_22:
[----:B------:R-:W2:Y:S02]  /*5040*/  S2UR UR4, SR_CgaCtaId ;  /* 0x00000000000479c3 */ /* 0x000ea40000008800 */
[----:B--2---:R-:W-:-:S04]  /*5050*/  UISETP.NE.AND UP0, UPT, UR4, URZ, UPT ;  /* 0x000000ff0400728c */ /* 0x004fc8000bf05270 */
[----:B------:R-:W-:-:S09]  /*5060*/  UISETP.NE.OR UP0, UPT, UR18, 0x1, UP0 ;  /* 0x000000011200788c */ /* 0x000fd20008705670 */
[----:B------:R-:W-:Y:S05]  /*5070*/  BRA.U UP0, `(.L_x_95) ;  /* 0x0000000100b47547 */ /* 0x000fea000b800000 */
[----:B------:R-:W2:Y:S01]  /*5080*/  S2UR UR5, SR_CgaCtaId ;  /* 0x00000000000579c3 */ /* 0x000ea20000008800 */
[----:B------:R-:W-:Y:S01]  /*5090*/  UMOV UR4, 0x400 ;  /* 0x0000040000047882 */ /* 0x000fe20000000000 */
[----:B------:R-:W-:Y:S01]  /*50a0*/  HFMA2 R3, -RZ, RZ, 0, 5.9604644775390625e-08 ;  /* 0x00000001ff037431 */ /* 0x000fe200000001ff */
[----:B------:R-:W-:Y:S01]  /*50b0*/  ISETP.GE.U32.AND P0, PT, R2, 0x2, PT ;  /* 0x000000020200780c */ /* 0x000fe20003f06070 */
[----:B------:R-:W-:Y:S01]  /*50c0*/  IMAD.MOV.U32 R8, RZ, RZ, RZ ;  /* 0x000000ffff087224 */ /* 0x000fe200078e00ff */
[----:B--2---:R-:W-:-:S04]  /*50d0*/  ULEA UR4, UR5, UR4, 0x18 ;  /* 0x0000000405047291 */ /* 0x004fc8000f8ec0ff */
[----:B------:R-:W-:Y:S02]  /*50e0*/  UIADD3 UR5, UPT, UPT, UR4, 0x388, URZ ;  /* 0x0000038804057890 */ /* 0x000fe4000fffe0ff */
[----:B------:R-:W-:Y:S02]  /*50f0*/  UIADD3 UR8, UPT, UPT, UR4, 0x380, URZ ;  /* 0x0000038004087890 */ /* 0x000fe4000fffe0ff */
[----:B------:R-:W-:-:S12]  /*5100*/  UPRMT UR5, URZ, 0x654, UR5 ;  /* 0x00000654ff057896 */ /* 0x000fd80008000005 */
.L_x_98:
[----:B------:R-:W-:Y:S01]  /*5110*/  SHF.L.U32 R6, R3, 0x1f, RZ ;  /* 0x0000001f03067819 */ /* 0x000fe200000006ff */
[----:B------:R-:W-:Y:S02]  /*5120*/  IMAD.U32 R4, RZ, RZ, UR8 ;  /* 0x00000008ff047e24 */ /* 0x000fe4000f8e00ff */
[----:B------:R-:W-:Y:S01]  /*5130*/  @!P0 IMAD.MOV.U32 R5, RZ, RZ, 0x10 ;  /* 0x00000010ff058424 */ /* 0x000fe200078e00ff */
[----:B------:R-:W2:Y:S02]  /*5140*/  SYNCS.PHASECHK.TRANS64.TRYWAIT P1, [UR4+0x388], R6 ;  /* 0x00038806ff0075a7 */ /* 0x000ea40008021104 */
[----:B------:R-:W-:-:S04]  /*5150*/  PRMT R4, R2, 0x654, R4 ;  /* 0x0000065402047816 */ /* 0x000fc80000000004 */
[----:B------:R-:W-:Y:S01]  /*5160*/  SEL R0, R4, R0, !P0 ;  /* 0x0000000004007207 */ /* 0x000fe20004000000 */
[----:B--2---:R-:W-:Y:S06]  /*5170*/  @!P1 BRA `(.L_x_96) ;  /* 0x0000005000549947 */ /* 0x004fec0003800000 */
.L_x_256:
[----:B------:R-:W-:Y:S01]  /*5180*/  UIADD3 UR6, UPT, UPT, UR4, 0x3c0, URZ ;  /* 0x000003c004067890 */ /* 0x000fe2000fffe0ff */
[----:B------:R3:W-:Y:S01]  /*5190*/  @!P0 SYNCS.ARRIVE.TRANS64.RED RZ, [R0+URZ], R5 ;  /* 0x0000000500ff89a7 */ /* 0x0007e200080004ff */
[----:B------:R-:W-:Y:S01]  /*51a0*/  UIADD3 UR7, UPT, UPT, UR4, 0x380, URZ ;  /* 0x0000038004077890 */ /* 0x000fe2000fffe0ff */
[----:B------:R-:W-:-:S08]  /*51b0*/  LOP3.LUT R3, R3, 0x1, RZ, 0x3c, !PT ;  /* 0x0000000103037812 */ /* 0x000fd000078e3cff */
[----:B------:R-:W-:Y:S06]  /*51c0*/  UGETNEXTWORKID.BROADCAST [UR6], [UR7] ;  /* 0x00000000060073ca */ /* 0x000fec0008000100 */
[----:B---3--:R-:W-:-:S04]  /*51d0*/  SHF.L.U32 R5, R8, 0x1f, RZ ;  /* 0x0000001f08057819 */ /* 0x008fc800000006ff */
[----:B------:R-:W3:Y:S02]  /*51e0*/  SYNCS.PHASECHK.TRANS64.TRYWAIT P1, [UR4+0x380], R5 ;  /* 0x00038005ff0075a7 */ /* 0x000ee40008021104 */
[----:B---3--:R-:W-:Y:S05]  /*51f0*/  @!P1 BRA `(.L_x_97) ;  /* 0x00000050004c9947 */ /* 0x008fea0003800000 */
.L_x_258:
[----:B--2---:R-:W2:Y:S01]  /*5200*/  LDS.128 R4, [UR4+0x3c0] ;  /* 0x0003c004ff047984 */ /* 0x004ea20008000c00 */
[----:B------:R-:W-:Y:S01]  /*5210*/  LOP3.LUT R8, R8, 0x1, RZ, 0x3c, !PT ;  /* 0x0000000108087812 */ /* 0x000fe200078e3cff */
[----:B------:R-:W-:Y:S01]  /*5220*/  @!PT LDS RZ, [RZ] ;  /* 0x00000000fffff984 */ /* 0x000fe20000000800 */
[----:B------:R-:W-:Y:S01]  /*5230*/  @!PT LDS RZ, [RZ] ;  /* 0x00000000fffff984 */ /* 0x000fe20000000800 */
[----:B------:R-:W-:Y:S01]  /*5240*/  @!PT LDS RZ, [RZ] ;  /* 0x00000000fffff984 */ /* 0x000fe20000000800 */
[----:B------:R-:W-:Y:S01]  /*5250*/  @!PT LDS RZ, [RZ] ;  /* 0x00000000fffff984 */ /* 0x000fe20000000800 */
[----:B------:R3:W-:Y:S06]  /*5260*/  MEMBAR.ALL.CTA ;  /* 0x0000000000007992 */ /* 0x0007ec0000008000 */
[----:B---3--:R-:W3:Y:S02]  /*5270*/  FENCE.VIEW.ASYNC.S ;  /* 0x00000000000073c6 */ /* 0x008ee40000000000 */
[----:B---3--:R-:W-:Y:S01]  /*5280*/  SYNCS.ARRIVE.TRANS64.RED.A1T0 RZ, [UR5], RZ ;  /* 0x000000ffffff79a7 */ /* 0x008fe20008100405 */
[----:B--2---:R-:W-:-:S13]  /*5290*/  LOP3.LUT P1, RZ, R6, 0x1, RZ, 0xc0, !PT ;  /* 0x0000000106ff7812 */ /* 0x004fda000782c0ff */
[----:B------:R-:W-:Y:S05]  /*52a0*/  @P1 BRA `(.L_x_98) ;  /* 0xfffffffc00981947 */ /* 0x000fea000383ffff */
[----:B------:R-:W-:-:S04]  /*52b0*/  SHF.L.U32 R0, R3, 0x1f, RZ ;  /* 0x0000001f03007819 */ /* 0x000fc800000006ff */
[----:B------:R-:W2:Y:S02]  /*52c0*/  SYNCS.PHASECHK.TRANS64 P0, [UR4+0x388], R0 ;  /* 0x00038800ff0075a7 */ /* 0x000ea40008001004 */
[----:B-12---:R-:W-:Y:S05]  /*52d0*/  @P0 EXIT ;  /* 0x000000000000094d */ /* 0x006fea0003800000 */
[----:B------:R-:W-:-:S07]  /*52e0*/  MOV R0, UR4 ;  /* 0x0000000400007c02 */ /* 0x000fce0008000f00 */
.L_x_99:
[----:B-1----:R-:W-:-:S04]  /*52f0*/  SHF.L.U32 R2, R3, 0x1f, RZ ;  /* 0x0000001f03027819 */ /* 0x002fc800000006ff */
[----:B------:R1:W2:Y:S03]  /*5300*/  SYNCS.PHASECHK.TRANS64.TRYWAIT P0, [R0+URZ+0x388], R2 ;  /* 0x00038802000075a7 */ /* 0x0002a600080011ff */
[----:B--2---:R-:W-:Y:S05]  /*5310*/  @!P0 NANOSLEEP.SYNCS 0x989680 ;  /* 0x009896800000895d */ /* 0x004fea0003900000 */
[----:B------:R-:W2:Y:S02]  /*5320*/  @!P0 SYNCS.PHASECHK.TRANS64 P0, [R0+URZ+0x388], R2 ;  /* 0x00038802000085a7 */ /* 0x000ea400080010ff */
[----:B--2---:R-:W-:Y:S05]  /*5330*/  @P0 EXIT ;  /* 0x000000000000094d */ /* 0x004fea0003800000 */
[----:B------:R-:W-:Y:S05]  /*5340*/  BRA `(.L_x_99) ;  /* 0xfffffffc00e87947 */ /* 0x000fea000383ffff */
.L_x_95:
[----:B------:R-:W-:Y:S05]  /*5350*/  BRA.U UP4, `(.L_x_100) ;  /* 0x0000000d04287547 */ /* 0x000fea000b800000 */
[----:B------:R-:W2:Y:S01]  /*5360*/  S2UR UR7, SR_CgaCtaId ;  /* 0x00000000000779c3 */ /* 0x000ea20000008800 */
[----:B------:R-:W-:Y:S01]  /*5370*/  UMOV UR4, 0x40 ;  /* 0x0000004000047882 */ /* 0x000fe20000000000 */
[----:B------:R-:W-:Y:S01]  /*5380*/  NOP ;  /* 0x0000000000007918 */ /* 0x000fe20000000000 */
[----:B------:R-:W-:Y:S01]  /*5390*/  UMOV UR6, 0x400 ;  /* 0x0000040000067882 */ /* 0x000fe20000000000 */
[----:B--2---:R-:W-:Y:S02]  /*53a0*/  ULEA UR5, UR7, UR4, 0x18 ;  /* 0x0000000407057291 */ /* 0x004fe4000f8ec0ff */
[----:B------:R-:W-:-:S07]  /*53b0*/  ULEA UR6, UR7, UR6, 0x18 ;  /* 0x0000000607067291 */ /* 0x000fce000f8ec0ff */
[----:B------:R-:W2:Y:S02]  /*53c0*/  LDS.U8 R2, [UR5+0x1c] ;  /* 0x00001c05ff027984 */ /* 0x000ea40008000000 */
[----:B--2---:R-:W-:-:S13]  /*53d0*/  ISETP.NE.AND P0, PT, R2, RZ, PT ;  /* 0x000000ff0200720c */ /* 0x004fda0003f05270 */
[----:B------:R-:W-:Y:S05]  /*53e0*/  @P0 BRA `(.L_x_101) ;  /* 0x0000000000580947 */ /* 0x000fea0003800000 */
[----:B------:R-:W-:-:S13]  /*53f0*/  ELECT P0, URZ, PT ;  /* 0x0000000000ff782f */ /* 0x000fda0003800000 */
[----:B------:R-:W-:Y:S05]  /*5400*/  @!P0 BRA `(.L_x_102) ;  /* 0x0000000000608947 */ /* 0x000fea0003800000 */
[----:B------:R-:W-:Y:S01]  /*5410*/  UMOV UR4, 0x10 ;  /* 0x0000001000047882 */ /* 0x000fe20000000000 */
[----:B------:R-:W-:Y:S01]  /*5420*/  HFMA2 R2, -RZ, RZ, 0, 5.9604644775390625e-08 ;  /* 0x00000001ff027431 */ /* 0x000fe200000001ff */
[----:B------:R-:W-:-:S03]  /*5430*/  MOV R3, 0xffff ;  /* 0x0000ffff00037802 */ /* 0x000fc60000000f00 */
[----:B------:R-:W-:Y:S04]  /*5440*/  DEPBAR.LE SB2, 0x36 ;  /* 0x0000ad800000791a */ /* 0x000fe80000000000 */
[----:B------:R-:W2:Y:S02]  /*5450*/  UTCATOMSWS.FIND_AND_SET.ALIGN UP0, UR4, UR4 ;  /* 0x00000004000475e3 */ /* 0x000ea40008000800 */
[----:B--2---:R-:W-:Y:S01]  /*5460*/  MOV R4, UR4 ;  /* 0x0000000400047c02 */ /* 0x004fe20008000f00 */
[----:B------:R-:W-:Y:S06]  /*5470*/  BRA.U UP0, `(.L_x_103) ;  /* 0x0000000100187547 */ /* 0x000fec000b800000 */
.L_x_104:
[----:B------:R-:W-:Y:S05]  /*5480*/  NANOSLEEP 0x64 ;  /* 0x000000640000795d */ /* 0x000fea0003800000 */
[----:B------:R-:W-:-:S05]  /*5490*/  UMOV UR4, 0x10 ;  /* 0x0000001000047882 */ /* 0x000fca0000000000 */
[----:B------:R-:W-:Y:S04]  /*54a0*/  DEPBAR.LE SB2, 0x36 ;  /* 0x0000ad800000791a */ /* 0x000fe80000000000 */
[----:B------:R-:W2:Y:S02]  /*54b0*/  UTCATOMSWS.FIND_AND_SET.ALIGN UP0, UR4, UR4 ;  /* 0x00000004000475e3 */ /* 0x000ea40008000800 */
[----:B--2---:R-:W-:Y:S01]  /*54c0*/  MOV R4, UR4 ;  /* 0x0000000400047c02 */ /* 0x004fe20008000f00 */
[----:B------:R-:W-:Y:S05]  /*54d0*/  BRA.U !UP0, `(.L_x_104) ;  /* 0xfffffffd08e87547 */ /* 0x000fea000b83ffff */
.L_x_103:
[-C--:B------:R-:W-:Y:S02]  /*54e0*/  SHF.L.U32 R3, R3, R4.reuse, RZ ;  /* 0x0000000403037219 */ /* 0x080fe400000006ff */
[----:B------:R-:W-:Y:S01]  /*54f0*/  SHF.L.U32 R2, R2, R4, RZ ;  /* 0x0000000402027219 */ /* 0x000fe200000006ff */
[----:B------:R-:W-:Y:S02]  /*5500*/  IMAD.SHL.U32 R4, R4, 0x20, RZ ;  /* 0x0000002004047824 */ /* 0x000fe400078e00ff */
[----:B------:R2:W-:Y:S04]  /*5510*/  ATOMS.OR RZ, [UR5+0x14], R3 ;  /* 0x00001403ffff798c */ /* 0x0005e8000b000005 */
[----:B------:R2:W-:Y:S04]  /*5520*/  ATOMS.OR RZ, [UR5+0x18], R2 ;  /* 0x00001802ffff798c */ /* 0x0005e8000b000005 */
[----:B------:R2:W-:Y:S01]  /*5530*/  STS [UR6+0x3d0], R4 ;  /* 0x0003d004ff007988 */ /* 0x0005e20008000806 */
[----:B------:R-:W-:Y:S05]  /*5540*/  BRA `(.L_x_102) ;  /* 0x0000000000107947 */ /* 0x000fea0003800000 */
.L_x_101:
[----:B------:R-:W-:-:S05]  /*5550*/  MOV R2, 0xffffffff ;  /* 0xffffffff00027802 */ /* 0x000fca0000000f00 */
[----:B------:R2:W-:Y:S02]  /*5560*/  STS [UR6+0x3d0], R2 ;  /* 0x0003d002ff007988 */ /* 0x0005e40008000806 */
[----:B--2---:R-:W-:Y:S02]  /*5570*/  MOV R2, 0x5590 ;  /* 0x0000559000027802 */ /* 0x004fe40000000f00 */
[----:B-1---5:R-:W-:Y:S05]  /*5580*/  CALL.REL.NOINC `($__internal_1_$__cuda_sm10x_tcgen05_guardrail_trap_phase_invalid_during_alloc) ;  /* 0x0000005000907944 */ /* 0x022fea0003c00000 */
.L_x_102:
[----:B------:R-:W-:Y:S05]  /*5590*/  WARPSYNC.ALL ;  /* 0x0000000000007948 */ /* 0x000fea0003800000 */
[----:B------:R-:W3:Y:S01]  /*55a0*/  S2UR UR4, SR_CgaCtaId ;  /* 0x00000000000479c3 */ /* 0x000ee20000008800 */
[----:B------:R-:W-:Y:S01]  /*55b0*/  UMOV UR14, 0x400 ;  /* 0x00000400000e7882 */ /* 0x000fe20000000000 */
[----:B------:R-:W-:-:S06]  /*55c0*/  NOP ;  /* 0x0000000000007918 */ /* 0x000fcc0000000000 */
[----:B------:R-:W-:Y:S06]  /*55d0*/  BAR.ARV 0x6, 0xa0 ;  /* 0x0182800000007b1d */ /* 0x000fec0000002000 */
[----:B------:R-:W4:Y:S01]  /*55e0*/  LDCU.64 UR6, c[0x0][0x388] ;  /* 0x00007100ff0677ac */ /* 0x000f220008000a00 */
[----:B------:R-:W-:Y:S01]  /*55f0*/  LOP3.LUT R0, R0, 0xffff, RZ, 0xc0, !PT ;  /* 0x0000ffff00007812 */ /* 0x000fe200078ec0ff */
[----:B------:R-:W-:Y:S01]  /*5600*/  IMAD.MOV.U32 R9, RZ, RZ, 0x1 ;  /* 0x00000001ff097424 */ /* 0x000fe200078e00ff */
[----:B------:R-:W1:Y:S02]  /*5610*/  LDCU.64 UR8, c[0x0][0x390] ;  /* 0x00007200ff0877ac */ /* 0x000e640008000a00 */
[----:B------:R-:W-:Y:S01]  /*5620*/  R2UR UR15, R0 ;  /* 0x00000000000f72ca */ /* 0x000fe200000e0000 */
[----:B------:R-:W-:-:S02]  /*5630*/  IMAD.MOV.U32 R8, RZ, RZ, RZ ;  /* 0x000000ffff087224 */ /* 0x000fc400078e00ff */
[----:B--2---:R-:W-:Y:S01]  /*5640*/  IMAD.MOV.U32 R3, RZ, RZ, RZ ;  /* 0x000000ffff037224 */ /* 0x004fe200078e00ff */
[----:B------:R-:W-:Y:S01]  /*5650*/  UMOV UR18, URZ ;  /* 0x000000ff00127c82 */ /* 0x000fe20008000000 */
[----:B---3--:R-:W-:Y:S01]  /*5660*/  ULEA UR14, UR4, UR14, 0x18 ;  /* 0x0000000e040e7291 */ /* 0x008fe2000f8ec0ff */
[----:B------:R-:W-:Y:S01]  /*5670*/  UMOV UR13, URZ ;  /* 0x000000ff000d7c82 */ /* 0x000fe20008000000 */
[----:B------:R-:W-:Y:S01]  /*5680*/  UMOV UR20, 0x0 ;  /* 0x0000000000147882 */ /* 0x000fe20000000000 */
[----:B------:R-:W-:Y:S01]  /*5690*/  UMOV UR21, 0x4100010 ;  /* 0x0410001000157882 */ /* 0x000fe20000000000 */
[----:B----4-:R-:W-:-:S05]  /*56a0*/  UIADD3 UR4, UPT, UPT, UR6, 0x1f, URZ ;  /* 0x0000001f06047890 */ /* 0x010fca000fffe0ff */
[----:B------:R-:W2:Y:S01]  /*56b0*/  LDS R2, [UR14+0x3d0] ;  /* 0x0003d00eff027984 */ /* 0x000ea20008000800 */
[----:B------:R-:W-:Y:S02]  /*56c0*/  UIADD3 UR6, UPT, UPT, UR14, 0x2600, URZ ;  /* 0x000026000e067890 */ /* 0x000fe4000fffe0ff */
[----:B------:R-:W-:Y:S02]  /*56d0*/  USHF.R.S32.HI UR5, URZ, 0x1f, UR4 ;  /* 0x0000001fff057899 */ /* 0x000fe40008011404 */
[----:B------:R-:W-:Y:S02]  /*56e0*/  USHF.R.U32.HI UR6, URZ, 0x4, UR6 ;  /* 0x00000004ff067899 */ /* 0x000fe40008011606 */
[----:B------:R-:W-:Y:S02]  /*56f0*/  ULEA.HI UR4, UR5, UR4, URZ, 0x5 ;  /* 0x0000000405047291 */ /* 0x000fe4000f8f28ff */
[----:B------:R-:W-:Y:S02]  /*5700*/  UIADD3 UR5, UPT, UPT, UR14, 0x1d600, URZ ;  /* 0x0001d6000e057890 */ /* 0x000fe4000fffe0ff */
[----:B------:R-:W-:-:S02]  /*5710*/  USHF.R.S32.HI UR4, URZ, 0x5, UR4 ;  /* 0x00000005ff047899 */ /* 0x000fc40008011404 */
[----:B------:R-:W-:Y:S02]  /*5720*/  USHF.R.U32.HI UR5, URZ, 0x4, UR5 ;  /* 0x00000004ff057899 */ /* 0x000fe40008011605 */
[----:B------:R-:W-:Y:S02]  /*5730*/  UIMAD UR4, UR4, UR7, URZ ;  /* 0x00000007040472a4 */ /* 0x000fe4000f8e02ff */
[----:B------:R-:W-:Y:S02]  /*5740*/  ULOP3.LUT UR6, UR6, 0x3fff, URZ, 0xc0, !UPT ;  /* 0x00003fff06067892 */ /* 0x000fe4000f8ec0ff */
[----:B-1----:R-:W-:Y:S02]  /*5750*/  UIMAD UR4, UR4, UR8, URZ ;  /* 0x00000008040472a4 */ /* 0x002fe4000f8e02ff */
[----:B------:R-:W-:Y:S02]  /*5760*/  ULOP3.LUT UR5, UR5, 0x3fff, URZ, 0xc0, !UPT ;  /* 0x00003fff05057892 */ /* 0x000fe4000f8ec0ff */
[----:B------:R-:W-:-:S02]  /*5770*/  UIMAD UR7, UR4, UR9, URZ ;  /* 0x00000009040772a4 */ /* 0x000fc4000f8e02ff */
[----:B------:R-:W-:Y:S02]  /*5780*/  UIADD3 UR4, UPT, UPT, UR14, 0x388, URZ ;  /* 0x000003880e047890 */ /* 0x000fe4000fffe0ff */
[----:B------:R-:W-:Y:S02]  /*5790*/  ULOP3.LUT UR16, UR6, 0x10000, URZ, 0xfc, !UPT ;  /* 0x0001000006107892 */ /* 0x000fe4000f8efcff */
[----:B------:R-:W-:Y:S02]  /*57a0*/  UPRMT UR22, URZ, 0x654, UR4 ;  /* 0x00000654ff167896 */ /* 0x000fe40008000004 */
[----:B------:R-:W-:Y:S02]  /*57b0*/  ULOP3.LUT UR17, UR5, 0x10000, URZ, 0xfc, !UPT ;  /* 0x0001000005117892 */ /* 0x000fe4000f8efcff */
[----:B------:R-:W-:Y:S02]  /*57c0*/  UIADD3 UR23, UPT, UPT, UR7, -0x1, URZ ;  /* 0xffffffff07177890 */ /* 0x000fe4000fffe0ff */
[----:B------:R-:W-:Y:S01]  /*57d0*/  UISETP.GE.AND UP3, UPT, UR7, 0x1, UPT ;  /* 0x000000010700788c */ /* 0x000fe2000bf66270 */
[C---:B--2---:R-:W-:Y:S01]  /*57e0*/  VIADD R5, R2.reuse, 0x40 ;  /* 0x0000004002057836 */ /* 0x044fe20000000000 */
[----:B------:R-:W-:-:S04]  /*57f0*/  LOP3.LUT R4, R2, 0xffff, RZ, 0xc0, !PT ;  /* 0x0000ffff02047812 */ /* 0x000fc800078ec0ff */
[----:B------:R-:W-:-:S05]  /*5800*/  LOP3.LUT R5, R5, 0xffff, RZ, 0xc0, !PT ;  /* 0x0000ffff05057812 */ /* 0x000fca00078ec0ff */
[----:B------:R1:W-:Y:S02]  /*5810*/  STL.64 [R1], R4 ;  /* 0x0000000401007387 */ /* 0x0003e40000100a00 */
.L_x_111:
[----:B-1----:R-:W-:-:S04]  /*5820*/  SHF.L.U32 R4, R8, 0x1f, RZ ;  /* 0x0000001f08047819 */ /* 0x002fc800000006ff */
[----:B------:R-:W1:Y:S02]  /*5830*/  SYNCS.PHASECHK.TRANS64.TRYWAIT P0, [UR14+0x380], R4 ;  /* 0x00038004ff0075a7 */ /* 0x000e64000800110e */
[----:B-12-4-:R-:W-:Y:S05]  /*5840*/  @!P0 BRA `(.L_x_105) ;  /* 0x0000004800d08947 */ /* 0x016fea0003800000 */
.L_x_260:
[----:B-1----:R-:W1:Y:S01]  /*5850*/  LDS.128 R4, [UR14+0x3c0] ;  /* 0x0003c00eff047984 */ /* 0x002e620008000c00 */
[----:B------:R-:W-:Y:S01]  /*5860*/  ULEA UR19, UR18, UR14, 0x3 ;  /* 0x0000000e12137291 */ /* 0x000fe2000f8e18ff */
[----:B------:R-:W-:Y:S01]  /*5870*/  SHF.L.U32 R0, R9, 0x1f, RZ ;  /* 0x0000001f09007819 */ /* 0x000fe200000006ff */
[----:B------:R-:W-:Y:S01]  /*5880*/  @!PT LDS RZ, [RZ] ;  /* 0x00000000fffff984 */ /* 0x000fe20000000800 */
[----:B------:R-:W-:Y:S01]  /*5890*/  @!PT LDS RZ, [RZ] ;  /* 0x00000000fffff984 */ /* 0x000fe20000000800 */
[----:B------:R-:W-:Y:S01]  /*58a0*/  @!PT LDS RZ, [RZ] ;  /* 0x00000000fffff984 */ /* 0x000fe20000000800 */
[----:B------:R-:W-:Y:S01]  /*58b0*/  @!PT LDS RZ, [RZ] ;  /* 0x00000000fffff984 */ /* 0x000fe20000000800 */
[----:B------:R2:W-:Y:S06]  /*58c0*/  MEMBAR.ALL.CTA ;  /* 0x0000000000007992 */ /* 0x0005ec0000008000 */
[----:B--2---:R-:W2:Y:S02]  /*58d0*/  FENCE.VIEW.ASYNC.S ;  /* 0x00000000000073c6 */ /* 0x004ea40000000000 */
[----:B--2---:R-:W-:Y:S01]  /*58e0*/  SYNCS.ARRIVE.TRANS64.RED.A1T0 RZ, [UR22], RZ ;  /* 0x000000ffffff79a7 */ /* 0x004fe20008100416 */
[----:B------:R-:W2:Y:S01]  /*58f0*/  SYNCS.PHASECHK.TRANS64.TRYWAIT P0, [UR19+0x3a0], R0 ;  /* 0x0003a000ff0075a7 */ /* 0x000ea20008001113 */
[----:B-1----:R-:W-:Y:S01]  /*5900*/  LOP3.LUT P2, RZ, R6, 0x1, RZ, 0xc0, !PT ;  /* 0x0000000106ff7812 */ /* 0x002fe2000784c0ff */
[----:B--2---:R-:W-:-:S12]  /*5910*/  @!P0 BRA `(.L_x_106) ;  /* 0x0000004800b48947 */ /* 0x004fd80003800000 */
.L_x_262:
[----:B------:R-:W-:Y:S05]  /*5920*/  BRA.U !UP3, `(.L_x_107) ;  /* 0x000000010ba47547 */ /* 0x000fea000b800000 */
[----:B-1----:R-:W-:Y:S01]  /*5930*/  IMAD.U32 R0, RZ, RZ, UR18 ;  /* 0x00000012ff007e24 */ /* 0x002fe2000f8e00ff */
[----:B------:R-:W-:-:S04]  /*5940*/  ULEA UR4, UR13, UR14, 0x3 ;  /* 0x0000000e0d047291 */ /* 0x000fc8000f8e18ff */
[----:B------:R-:W-:-:S05]  /*5950*/  LEA R0, R0, R1, 0x2 ;  /* 0x0000000100007211 */ /* 0x000fca00078e10ff */
[----:B------:R1:W5:Y:S01]  /*5960*/  LDL R4, [R0] ;  /* 0x0000000000047983 */ /* 0x0003620000100800 */
[----:B------:R-:W-:Y:S01]  /*5970*/  UPLOP3.LUT UP2, UPT, UPT, UPT, UPT, 0x40, 0x4 ;  /* 0x000000000004789c */ /* 0x000fe20003f4e870 */
[----:B------:R-:W-:Y:S01]  /*5980*/  UMOV UR11, UR23 ;  /* 0x00000017000b7c82 */ /* 0x000fe20008000000 */
[----:B------:R-:W-:Y:S01]  /*5990*/  UMOV UR10, UR13 ;  /* 0x0000000d000a7c82 */ /* 0x000fe20008000000 */
[----:B-1----:R-:W-:-:S04]  /*59a0*/  SHF.L.U32 R0, R3, 0x1f, RZ ;  /* 0x0000001f03007819 */ /* 0x002fc800000006ff */
[----:B------:R1:W2:Y:S04]  /*59b0*/  SYNCS.PHASECHK.TRANS64.TRYWAIT P1, [UR4], R0 ;  /* 0x00000000ff0075a7 */ /* 0x0002a80008021104 */
.L_x_110:
[----:B---3--:R-:W-:Y:S01]  /*59c0*/  ULEA UR5, UR10, UR14, 0x3 ;  /* 0x0000000e0a057291 */ /* 0x008fe2000f8e18ff */
[----:B--2-4-:R-:W-:Y:S11]  /*59d0*/  @P1 BRA `(.L_x_108) ;  /* 0x00000000000c1947 */ /* 0x014ff60003800000 */
[----:B------:R-:W-:Y:S04]  /*59e0*/  SHF.L.U32 R5, R3, 0x1f, RZ ;  /* 0x0000001f03057819 */ /* 0x000fe800000006ff */
[----:B------:R-:W2:Y:S02]  /*59f0*/  SYNCS.PHASECHK.TRANS64.TRYWAIT P0, [UR5], R5 ;  /* 0x00000005ff0075a7 */ /* 0x000ea40008001105 */
[----:B--2---:R-:W-:Y:S05]  /*5a00*/  @!P0 BRA `(.L_x_109) ;  /* 0x0000004800908947 */ /* 0x004fea0003800000 */
.L_x_108:
[----:B------:R-:W-:Y:S01]  /*5a10*/  UISETP.NE.AND UP0, UPT, UR11, URZ, UPT ;  /* 0x000000ff0b00728c */ /* 0x000fe2000bf05270 */
[----:B------:R-:W-:Y:S01]  /*5a20*/  PLOP3.LUT P1, PT, PT, PT, PT, 0x80, 0x8 ;  /* 0x000000000008781c */ /* 0x000fe20003f2f070 */
[----:B------:R-:W-:Y:S02]  /*5a30*/  UIADD3 UR4, UPT, UPT, UR10, 0x1, URZ ;  /* 0x000000010a047890 */ /* 0x000fe4000fffe0ff */
[----:B------:R-:W-:Y:S02]  /*5a40*/  ULEA UR8, UR10, UR17, 0x7 ;  /* 0x000000110a087291 */ /* 0x000fe4000f8e38ff */
[----:B------:R-:W-:Y:S01]  /*5a50*/  UISETP.NE.AND UP1, UPT, UR4, 0x36, UPT ;  /* 0x000000360400788c */ /* 0x000fe2000bf25270 */
[----:B------:R-:W-:Y:S01]  /*5a60*/  PLOP3.LUT P0, PT, PT, PT, UP0, 0x80, 0x8 ;  /* 0x000000000008781c */ /* 0x000fe20003f0f008 */
[----:B------:R-:W-:Y:S02]  /*5a70*/  UIADD3 UR5, UPT, UPT, UR5, 0x1b0, URZ ;  /* 0x000001b005057890 */ /* 0x000fe4000fffe0ff */
[----:B------:R-:W-:Y:S02]  /*5a80*/  USEL UR6, URZ, 0x1, UP1 ;  /* 0x00000001ff067887 */ /* 0x000fe40008800000 */
[----:B------:R-:W-:Y:S01]  /*5a90*/  USEL UR13, UR4, URZ, UP1 ;  /* 0x000000ff040d7287 */ /* 0x000fe20008800000 */
[----:B------:R-:W-:Y:S01]  /*5aa0*/  UMOV UR9, 0xc0004010 ;  /* 0xc000401000097882 */ /* 0x000fe20000000000 */
[----:B------:R-:W-:Y:S02]  /*5ab0*/  UMOV UR7, 0xc0004010 ;  /* 0xc000401000077882 */ /* 0x000fe40000000000 */
[----:B------:R-:W-:Y:S01]  /*5ac0*/  @UP0 ULEA UR4, UR13, UR14, 0x3 ;  /* 0x0000000e0d040291 */ /* 0x000fe2000f8e18ff */
[----:B------:R-:W-:Y:S01]  /*5ad0*/  LOP3.LUT R3, R3, UR6, RZ, 0x3c, !PT ;  /* 0x0000000603037c12 */ /* 0x000fe2000f8e3cff */
[----:B------:R-:W-:Y:S03]  /*5ae0*/  ULEA UR6, UR10, UR16, 0x7 ;  /* 0x000000100a067291 */ /* 0x000fe6000f8e38ff */
[----:B-1----:R-:W-:Y:S01]  /*5af0*/  @P0 SHF.L.U32 R0, R3, 0x1f, RZ ;  /* 0x0000001f03000819 */ /* 0x002fe200000006ff */
[----:B------:R-:W-:Y:S03]  /*5b00*/  UMOV UR10, UR13 ;  /* 0x0000000d000a7c82 */ /* 0x000fe60008000000 */
[----:B------:R3:W4:Y:S01]  /*5b10*/  @P0 SYNCS.PHASECHK.TRANS64.TRYWAIT P1, [UR4], R0 ;  /* 0x00000000ff0005a7 */ /* 0x0007220008021104 */
[----:B------:R-:W-:Y:S11]  /*5b20*/  ELECT P0, URZ, PT ;  /* 0x0000000000ff782f */ /* 0x000ff60003800000 */
[----:B------:R-:W-:Y:S02]  /*5b30*/  @!UPT UIADD3 URZ, UPT, UPT, URZ, URZ, URZ ;  /* 0x000000fffffff290 */ /* 0x000fe4000fffe0ff */
[----:B-----5:R-:W-:Y:S01]  /*5b40*/  @P0 R2UR.BROADCAST UR12, R4 ;  /* 0x00000000040c02ca */ /* 0x020fe200008e0000 */
[----:B------:R-:W-:Y:S02]  /*5b50*/  UIADD3 UR4, UPT, UPT, UR11, 0x1, URZ ;  /* 0x000000010b047890 */ /* 0x000fe4000fffe0ff */
[----:B------:R-:W-:Y:S02]  /*5b60*/  UIADD3 UR11, UPT, UPT, UR11, -0x1, URZ ;  /* 0xffffffff0b0b7890 */ /* 0x000fe4000fffe0ff */
[----:B------:R-:W-:Y:S08]  /*5b70*/  UISETP.GT.U32.AND UP0, UPT, UR4, 0x1, UPT ;  /* 0x000000010400788c */ /* 0x000ff0000bf04070 */
[----:B------:R3:W-:Y:S01]  /*5b80*/  UTCQMMA gdesc[UR6], gdesc[UR8], tmem[UR12], tmem[UR20], idesc[UR21], UP2 ;  /* 0x00ff1408060075ea */ /* 0x0007e2000900030c */
[----:B------:R-:W-:Y:S01]  /*5b90*/  UPLOP3.LUT UP2, UPT, UPT, UPT, UPT, 0x80, 0x8 ;  /* 0x000000000008789c */ /* 0x000fe20003f4f070 */
[----:B------:R3:W-:Y:S01]  /*5ba0*/  UTCBAR.MULTICAST [UR5], URZ, UR15 ;  /* 0x000000ff050073e9 */ /* 0x0007e2000800080f */
[----:B------:R-:W-:Y:S09]  /*5bb0*/  BRA.U UP0, `(.L_x_110) ;  /* 0xfffffffd00807547 */ /* 0x000ff2000b83ffff */
.L_x_107:
[----:B------:R-:W-:Y:S01]  /*5bc0*/  UIADD3 UR4, UPT, UPT, UR18, 0x1, URZ ;  /* 0x0000000112047890 */ /* 0x000fe2000fffe0ff */
[----:B------:R-:W-:Y:S01]  /*5bd0*/  LOP3.LUT R8, R8, 0x1, RZ, 0x3c, !PT ;  /* 0x0000000108087812 */ /* 0x000fe200078e3cff */
[----:B---3--:R-:W-:Y:S02]  /*5be0*/  UIADD3 UR5, UPT, UPT, UR19, 0x390, URZ ;  /* 0x0000039013057890 */ /* 0x008fe4000fffe0ff */
[----:B------:R-:W-:-:S04]  /*5bf0*/  UISETP.NE.AND UP0, UPT, UR4, 0x2, UPT ;  /* 0x000000020400788c */ /* 0x000fc8000bf05270 */
[----:B------:R-:W-:Y:S02]  /*5c00*/  USEL UR6, URZ, 0x1, UP0 ;  /* 0x00000001ff067887 */ /* 0x000fe40008000000 */
[----:B------:R-:W-:Y:S01]  /*5c10*/  USEL UR18, UR4, URZ, UP0 ;  /* 0x000000ff04127287 */ /* 0x000fe20008000000 */
[----:B------:R2:W-:Y:S03]  /*5c20*/  UTCBAR [UR5], URZ ;  /* 0x000000ff050073e9 */ /* 0x0005e600080000ff */
[----:B------:R-:W-:Y:S01]  /*5c30*/  LOP3.LUT R9, R9, UR6, RZ, 0x3c, !PT ;  /* 0x0000000609097c12 */ /* 0x000fe2000f8e3cff */
[----:B------:R-:W-:Y:S07]  /*5c40*/  @P2 BRA `(.L_x_111) ;  /* 0xfffffff800f42947 */ /* 0x000fee000383ffff */
[----:B------:R-:W3:Y:S01]  /*5c50*/  S2UR UR6, SR_CgaCtaId ;  /* 0x00000000000679c3 */ /* 0x000ee20000008800 */
[----:B------:R-:W-:Y:S01]  /*5c60*/  ELECT P0, URZ, PT ;  /* 0x0000000000ff782f */ /* 0x000fe20003800000 */
[----:B-1----:R-:W-:Y:S01]  /*5c70*/  IMAD.MOV.U32 R0, RZ, RZ, 0x1 ;  /* 0x00000001ff007424 */ /* 0x002fe200078e00ff */
[----:B------:R-:W-:Y:S01]  /*5c80*/  UIADD3 UR14, UPT, UPT, UR14, 0x3a0, URZ ;  /* 0x000003a00e0e7890 */ /* 0x000fe2000fffe0ff */
[----:B------:R-:W-:Y:S01]  /*5c90*/  SHF.L.U32 R3, R9, 0x1f, RZ ;  /* 0x0000001f09037819 */ /* 0x000fe200000006ff */
[----:B------:R-:W-:-:S03]  /*5ca0*/  UMOV UR4, 0x40 ;  /* 0x0000004000047882 */ /* 0x000fc60000000000 */
[----:B------:R-:W-:Y:S01]  /*5cb0*/  UVIRTCOUNT.DEALLOC.SMPOOL 0x80 ;  /* 0x000000800000784c */ /* 0x000fe20000000000 */
[----:B---3--:R-:W-:Y:S02]  /*5cc0*/  ULEA UR6, UR6, UR4, 0x18 ;  /* 0x0000000406067291 */ /* 0x008fe4000f8ec0ff */
[----:B------:R-:W-:-:S07]  /*5cd0*/  ULEA UR4, UR18, UR14, 0x3 ;  /* 0x0000000e12047291 */ /* 0x000fce000f8e18ff */
[----:B------:R1:W-:Y:S02]  /*5ce0*/  @P0 STS.U8 [UR6+0x1c], R0 ;  /* 0x00001c00ff000988 */ /* 0x0003e40008000006 */
[----:B------:R-:W3:Y:S02]  /*5cf0*/  SYNCS.PHASECHK.TRANS64.TRYWAIT P0, [UR4], R3 ;  /* 0x00000003ff0075a7 */ /* 0x000ee40008001104 */
[----:B-1-3--:R-:W-:Y:S05]  /*5d00*/  @!P0 BRA `(.L_x_112) ;  /* 0x0000004400e88947 */ /* 0x00afea0003800000 */
.L_x_265:
[----:B------:R-:W-:-:S04]  /*5d10*/  UIADD3 UR4, UPT, UPT, UR18, 0x1, URZ ;  /* 0x0000000112047890 */ /* 0x000fc8000fffe0ff */
[----:B------:R-:W-:-:S04]  /*5d20*/  UISETP.NE.AND UP0, UPT, UR4, 0x2, UPT ;  /* 0x000000020400788c */ /* 0x000fc8000bf05270 */
[----:B--2---:R-:W-:Y:S02]  /*5d30*/  USEL UR5, URZ, 0x1, UP0 ;  /* 0x00000001ff057887 */ /* 0x004fe40008000000 */
[----:B------:R-:W-:-:S04]  /*5d40*/  USEL UR4, UR4, URZ, UP0 ;  /* 0x000000ff04047287 */ /* 0x000fc80008000000 */
[----:B------:R-:W-:Y:S01]  /*5d50*/  ULEA UR4, UR4, UR14, 0x3 ;  /* 0x0000000e04047291 */ /* 0x000fe2000f8e18ff */
[----:B-1----:R-:W-:-:S04]  /*5d60*/  LOP3.LUT R3, R9, UR5, RZ, 0x3c, !PT ;  /* 0x0000000509037c12 */ /* 0x002fc8000f8e3cff */
[----:B------:R-:W-:-:S04]  /*5d70*/  SHF.L.U32 R3, R3, 0x1f, RZ ;  /* 0x0000001f03037819 */ /* 0x000fc800000006ff */
[----:B------:R-:W1:Y:S02]  /*5d80*/  SYNCS.PHASECHK.TRANS64.TRYWAIT P0, [UR4], R3 ;  /* 0x00000003ff0075a7 */ /* 0x000e640008001104 */
[----:B-1----:R-:W-:Y:S05]  /*5d90*/  @!P0 BRA `(.L_x_113) ;  /* 0x0000004400dc8947 */ /* 0x002fea0003800000 */
.L_x_267:
[----:B------:R-:W-:Y:S01]  /*5da0*/  NOP ;  /* 0x0000000000007918 */ /* 0x000fe20000000000 */
[----:B-1----:R-:W1:Y:S01]  /*5db0*/  LDS R0, [UR6+0x14] ;  /* 0x00001406ff007984 */ /* 0x002e620008000800 */
[----:B------:R-:W-:Y:S01]  /*5dc0*/  LOP3.LUT R3, R2, 0xffff, RZ, 0xc0, !PT ;  /* 0x0000ffff02037812 */ /* 0x000fe200078ec0ff */
[----:B------:R-:W-:-:S03]  /*5dd0*/  IMAD.MOV.U32 R2, RZ, RZ, 0xffff ;  /* 0x0000ffffff027424 */ /* 0x000fc600078e00ff */
[----:B------:R-:W-:-:S04]  /*5de0*/  SHF.R.U32.HI R3, RZ, 0x5, R3 ;  /* 0x00000005ff037819 */ /* 0x000fc80000011603 */
[----:B------:R-:W-:-:S04]  /*5df0*/  SHF.L.U32 R2, R2, R3, RZ ;  /* 0x0000000302027219 */ /* 0x000fc800000006ff */
[----:B-1----:R-:W-:-:S04]  /*5e00*/  LOP3.LUT R0, R0, R2, RZ, 0xc0, !PT ;  /* 0x0000000200007212 */ /* 0x002fc800078ec0ff */
[----:B------:R-:W-:Y:S01]  /*5e10*/  ISETP.NE.AND P0, PT, R0, R2, PT ;  /* 0x000000020000720c */ /* 0x000fe20003f05270 */
[----:B------:R-:W-:-:S05]  /*5e20*/  IMAD.MOV.U32 R0, RZ, RZ, 0x1 ;  /* 0x00000001ff007424 */ /* 0x000fca00078e00ff */
[----:B------:R-:W-:-:S07]  /*5e30*/  SHF.L.U32 R0, R0, R3, RZ ;  /* 0x0000000300007219 */ /* 0x000fce00000006ff */
[----:B------:R-:W-:Y:S05]  /*5e40*/  @P0 BRA `(.L_x_114) ;  /* 0x00000000005c0947 */ /* 0x000fea0003800000 */
[----:B------:R-:W1:Y:S02]  /*5e50*/  LDS R3, [UR6+0x18] ;  /* 0x00001806ff037984 */ /* 0x000e640008000800 */
[----:B-1----:R-:W-:-:S04]  /*5e60*/  LOP3.LUT R3, R3, R0, RZ, 0xc0, !PT ;  /* 0x0000000003037212 */ /* 0x002fc800078ec0ff */
[----:B------:R-:W-:-:S13]  /*5e70*/  ISETP.NE.AND P0, PT, R3, R0, PT ;  /* 0x000000000300720c */ /* 0x000fda0003f05270 */
[----:B------:R-:W-:Y:S05]  /*5e80*/  @P0 BRA `(.L_x_115) ;  /* 0x0000000000400947 */ /* 0x000fea0003800000 */
[----:B------:R-:W-:Y:S01]  /*5e90*/  R2UR UR4, R2 ;  /* 0x00000000020472ca */ /* 0x000fe200000e0000 */
[----:B------:R-:W1:Y:S01]  /*5ea0*/  S2R R3, SR_LANEID ;  /* 0x0000000000037919 */ /* 0x000e620000000000 */
[----:B------:R-:W-:-:S04]  /*5eb0*/  LOP3.LUT R0, RZ, R0, RZ, 0x33, !PT ;  /* 0x00000000ff007212 */ /* 0x000fc800078e33ff */
[----:B------:R-:W2:Y:S07]  /*5ec0*/  REDUX UR7, R0 ;  /* 0x00000000000773c4 */ /* 0x000eae0000000000 */
[----:B------:R-:W-:-:S03]  /*5ed0*/  ULOP3.LUT UR5, URZ, UR4, URZ, 0x33, !UPT ;  /* 0x00000004ff057292 */ /* 0x000fc6000f8e33ff */
[----:B------:R-:W-:Y:S02]  /*5ee0*/  VOTEU.ANY UR4, UPT, PT ;  /* 0x0000000000047886 */ /* 0x000fe400038e0100 */
[----:B------:R-:W-:Y:S01]  /*5ef0*/  UFLO.U32 UR4, UR4 ;  /* 0x00000004000472bd */ /* 0x000fe200080e0000 */
[----:B------:R-:W-:-:S04]  /*5f00*/  IMAD.U32 R2, RZ, RZ, UR5 ;  /* 0x00000005ff027e24 */ /* 0x000fc8000f8e00ff */
[----:B------:R-:W3:Y:S02]  /*5f10*/  REDUX UR8, R2 ;  /* 0x00000000020873c4 */ /* 0x000ee40000000000 */
[----:B------:R1:W-:Y:S01]  /*5f20*/  UTCATOMSWS.AND URZ, UR5 ;  /* 0x0000000500ff79e3 */ /* 0x0003e20008000000 */
[----:B--2---:R-:W-:Y:S01]  /*5f30*/  IMAD.U32 R0, RZ, RZ, UR7 ;  /* 0x00000007ff007e24 */ /* 0x004fe2000f8e00ff */
[----:B-1----:R-:W-:Y:S01]  /*5f40*/  ISETP.EQ.U32.AND P0, PT, R3, UR4, PT ;  /* 0x0000000403007c0c */ /* 0x002fe2000bf02070 */
[----:B---3--:R-:W-:-:S12]  /*5f50*/  IMAD.U32 R2, RZ, RZ, UR8 ;  /* 0x00000008ff027e24 */ /* 0x008fd8000f8e00ff */
[----:B------:R1:W-:Y:S04]  /*5f60*/  @P0 ATOMS.AND RZ, [UR6+0x14], R2 ;  /* 0x00001402ffff098c */ /* 0x0003e8000a800006 */
[----:B------:R1:W-:Y:S01]  /*5f70*/  @P0 ATOMS.AND RZ, [UR6+0x18], R0 ;  /* 0x00001800ffff098c */ /* 0x0003e2000a800006 */
[----:B------:R-:W-:Y:S05]  /*5f80*/  BRA `(.L_x_116) ;  /* 0x0000000000147947 */ /* 0x000fea0003800000 */
.L_x_115:
[----:B------:R-:W-:Y:S02]  /*5f90*/  MOV R2, 0x5fb0 ;  /* 0x00005fb000027802 */ /* 0x000fe40000000f00 */
[----:B----45:R-:W-:Y:S05]  /*5fa0*/  CALL.REL.NOINC `($__internal_0_$__cuda_sm10x_tcgen05_guardrail_trap_col_being_dealloced_not_returned_by_alloc) ;  /* 0x0000004400fc7944 */ /* 0x030fea0003c00000 */
[----:B------:R-:W-:Y:S05]  /*5fb0*/  BRA `(.L_x_116) ;  /* 0x0000000000087947 */ /* 0x000fea0003800000 */
.L_x_114:
[----:B------:R-:W-:Y:S02]  /*5fc0*/  MOV R2, 0x5fe0 ;  /* 0x00005fe000027802 */ /* 0x000fe40000000f00 */
[----:B----45:R-:W-:Y:S05]  /*5fd0*/  CALL.REL.NOINC `($__internal_2_$__cuda_sm10x_tcgen05_guardrail_trap_unallocated_columns_being_dealloced) ;  /* 0x0000004800087944 */ /* 0x030fea0003c00000 */
.L_x_116:
[----:B------:R-:W-:Y:S01]  /*5fe0*/  NOP ;  /* 0x0000000000007918 */ /* 0x000fe20000000000 */
[----:B------:R-:W-:Y:S05]  /*5ff0*/  EXIT ;  /* 0x000000000000794d */ /* 0x000fea0003800000 */
.L_x_100:
[----:B------:R-:W-:-:S09]  /*6000*/  UISETP.NE.OR UP0, UPT, UR18, 0x3, !UP3 ;  /* 0x000000031200788c */ /* 0x000fd2000df05670 */
[----:B------:R-:W-:Y:S05]  /*6010*/  BRA.U UP0, `(.L_x_117) ;  /* 0x0000000d00847547 */ /* 0x000fea000b800000 */
[----:B------:R-:W2:Y:S01]  /*6020*/  LDCU.64 UR4, c[0x0][0x988] ;  /* 0x00013100ff0477ac */ /* 0x000ea20008000a00 */
[----:B------:R-:W3:Y:S01]  /*6030*/  S2UR UR8, SR_CgaCtaId ;  /* 0x00000000000879c3 */ /* 0x000ee20000008800 */
[----:B------:R-:W-:Y:S01]  /*6040*/  HFMA2 R10, -RZ, RZ, 0, 5.9604644775390625e-08 ;  /* 0x00000001ff0a7431 */ /* 0x000fe200000001ff */
[----:B------:R-:W-:Y:S01]  /*6050*/  MOV R9, RZ ;  /* 0x000000ff00097202 */ /* 0x000fe20000000f00 */
[----:B------:R-:W4:Y:S01]  /*6060*/  LDCU UR36, c[0x0][0x370] ;  /* 0x00006e00ff2477ac */ /* 0x000f220008000800 */
[----:B------:R-:W-:Y:S01]  /*6070*/  HFMA2 R2, -RZ, RZ, 0, 0.00048828125 ;  /* 0x00001000ff027431 */ /* 0x000fe200000001ff */
[----:B------:R-:W4:Y:S03]  /*6080*/  LDCU.128 UR32, c[0x0][0xc10] ;  /* 0x00018200ff2077ac */ /* 0x000f260008000c00 */
[----:B------:R-:W1:Y:S01]  /*6090*/  LDC.64 R12, c[0x0][0x348] ;  /* 0x0000d200ff0c7b82 */ /* 0x000e620000000a00 */
[----:B------:R-:W3:Y:S01]  /*60a0*/  LDCU UR29, c[0x0][0x374] ;  /* 0x00006e80ff1d77ac */ /* 0x000ee20008000800 */
[----:B------:R-:W3:Y:S01]  /*60b0*/  LDCU.64 UR30, c[0x0][0x990] ;  /* 0x00013200ff1e77ac */ /* 0x000ee20008000a00 */
[----:B------:R-:W3:Y:S01]  /*60c0*/  LDCU UR17, c[0x0][0xc0c] ;  /* 0x00018180ff1177ac */ /* 0x000ee20008000800 */
[----:B--2---:R-:W-:Y:S01]  /*60d0*/  UISETP.NE.U32.AND UP0, UPT, UR4, URZ, UPT ;  /* 0x000000ff0400728c */ /* 0x004fe2000bf05070 */
[----:B------:R-:W2:Y:S01]  /*60e0*/  LDCU UR45, c[0x0][0xc20] ;  /* 0x00018400ff2d77ac */ /* 0x000ea20008000800 */
[----:B------:R-:W2:Y:S01]  /*60f0*/  LDCU UR4, c[0x0][0xc30] ;  /* 0x00018600ff0477ac */ /* 0x000ea20008000800 */
[----:B------:R-:W-:Y:S01]  /*6100*/  UMOV UR28, 0x400 ;  /* 0x00000400001c7882 */ /* 0x000fe20000000000 */
[----:B----4-:R-:W-:-:S02]  /*6110*/  UIMAD.WIDE.U32 UR42, UR36, UR32, URZ ;  /* 0x00000020242a72a5 */ /* 0x010fc4000f8e00ff */
[----:B---3--:R-:W-:Y:S02]  /*6120*/  UIMAD.WIDE.U32 UR6, UR29, UR35, URZ ;  /* 0x000000231d0672a5 */ /* 0x008fe4000f8e00ff */
[----:B------:R-:W-:Y:S02]  /*6130*/  ULEA UR28, UR8, UR28, 0x18 ;  /* 0x0000001c081c7291 */ /* 0x000fe4000f8ec0ff */
[----:B------:R-:W-:Y:S02]  /*6140*/  USEL UR38, URZ, 0x1, UP6 ;  /* 0x00000001ff267887 */ /* 0x000fe4000b000000 */
[----:B------:R-:W-:Y:S02]  /*6150*/  UISETP.NE.U32.AND UP6, UPT, UR30, URZ, UPT ;  /* 0x000000ff1e00728c */ /* 0x000fe4000bfc5070 */
[----:B------:R-:W-:Y:S02]  /*6160*/  UIADD3 UR40, UPT, UPT, UR28, 0x360, URZ ;  /* 0x000003601c287890 */ /* 0x000fe4000fffe0ff */
[----:B------:R-:W-:-:S02]  /*6170*/  UIADD3 UR37, UPT, UPT, UR28, 0x388, URZ ;  /* 0x000003881c257890 */ /* 0x000fc4000fffe0ff */
[----:B------:R-:W-:Y:S02]  /*6180*/  UISETP.NE.AND.EX UP5, UPT, UR5, URZ, UPT, UP0 ;  /* 0x000000ff0500728c */ /* 0x000fe4000bfa5300 */
[----:B------:R-:W-:Y:S01]  /*6190*/  UISETP.NE.AND UP0, UPT, UR39, 0x1, UPT ;  /* 0x000000012700788c */ /* 0x000fe2000bf05270 */
[----:B------:R-:W-:Y:S01]  /*61a0*/  UMOV UR42, UR43 ;  /* 0x0000002b002a7c82 */ /* 0x000fe20008000000 */
[----:B------:R-:W-:Y:S01]  /*61b0*/  UMOV UR41, UR7 ;  /* 0x0000000700297c82 */ /* 0x000fe20008000000 */
[----:B------:R-:W-:Y:S02]  /*61c0*/  UISETP.NE.AND UP0, UPT, UR17, 0x1, UPT ;  /* 0x000000011100788c */ /* 0x000fe4000bf05270 */
[----:B------:R-:W-:Y:S02]  /*61d0*/  UPLOP3.LUT UP1, UPT, UPT, UPT, UPT, 0x40, 0x4 ;  /* 0x000000000004789c */ /* 0x000fe40003f2e870 */
[----:B------:R-:W-:Y:S01]  /*61e0*/  UISETP.GE.AND UP3, UPT, UR39, 0x1, UPT ;  /* 0x000000012700788c */ /* 0x000fe2000bf66270 */
[----:B------:R-:W3:Y:S01]  /*61f0*/  LDCU.64 UR18, c[0x0][0xc28] ;  /* 0x00018500ff1277ac */ /* 0x000ee20008000a00 */
[----:B------:R-:W-:-:S02]  /*6200*/  UISETP.NE.AND.EX UP6, UPT, UR31, URZ, UPT, UP6 ;  /* 0x000000ff1f00728c */ /* 0x000fc4000bfc5360 */
[----:B------:R-:W-:Y:S02]  /*6210*/  UPRMT UR40, UR8, 0x654, UR40 ;  /* 0x0000065408287896 */ /* 0x000fe40008000028 */
[----:B------:R-:W-:Y:S02]  /*6220*/  UPRMT UR37, URZ, 0x654, UR37 ;  /* 0x00000654ff257896 */ /* 0x000fe40008000025 */
[----:B------:R-:W-:Y:S02]  /*6230*/  USHF.R.U32.HI UR42, URZ, UR33, UR42 ;  /* 0x00000021ff2a7299 */ /* 0x000fe4000801162a */
[----:B--2---:R-:W-:Y:S02]  /*6240*/  USHF.R.U32.HI UR41, URZ, UR45, UR41 ;  /* 0x0000002dff297299 */ /* 0x004fe40008011629 */
[----:B------:R-:W-:Y:S02]  /*6250*/  UISETP.NE.AND UP0, UPT, UR34, 0x1, UPT ;  /* 0x000000012200788c */ /* 0x000fe4000bf05270 */
[----:B-1----:R-:W-:-:S11]  /*6260*/  UISETP.NE.AND UP4, UPT, UR4, 0x1, UPT ;  /* 0x000000010400788c */ /* 0x002fd6000bf85270 */
.L_x_125:
[----:B------:R-:W-:Y:S04]  /*6270*/  SHF.L.U32 R3, R9, 0x1f, RZ ;  /* 0x0000001f09037819 */ /* 0x000fe800000006ff */
[----:B-1----:R-:W1:Y:S02]  /*6280*/  SYNCS.PHASECHK.TRANS64.TRYWAIT P0, [UR28+0x380], R3 ;  /* 0x00038003ff0075a7 */ /* 0x002e64000800111c */
[----:B-1----:R-:W-:Y:S05]  /*6290*/  @!P0 BRA `(.L_x_118) ;  /* 0x0000004000b48947 */ /* 0x002fea0003800000 */
.L_x_269:
[----:B------:R-:W2:Y:S01]  /*62a0*/  LDS.128 R4, [UR28+0x3c0] ;  /* 0x0003c01cff047984 */ /* 0x000ea20008000c00 */
[----:B------:R-:W-:Y:S01]  /*62b0*/  UISETP.GE.AND UP0, UPT, UR39, 0x1, UPT ;  /* 0x000000012700788c */ /* 0x000fe2000bf06270 */
[----:B------:R-:W-:Y:S01]  /*62c0*/  @!PT LDS RZ, [RZ] ;  /* 0x00000000fffff984 */ /* 0x000fe20000000800 */
[----:B------:R-:W-:Y:S01]  /*62d0*/  @!PT LDS RZ, [RZ] ;  /* 0x00000000fffff984 */ /* 0x000fe20000000800 */
[----:B------:R-:W-:Y:S01]  /*62e0*/  @!PT LDS RZ, [RZ] ;  /* 0x00000000fffff984 */ /* 0x000fe20000000800 */
[----:B------:R-:W-:Y:S01]  /*62f0*/  @!PT LDS RZ, [RZ] ;  /* 0x00000000fffff984 */ /* 0x000fe20000000800 */
[----:B------:R4:W-:Y:S06]  /*6300*/  MEMBAR.ALL.CTA ;  /* 0x0000000000007992 */ /* 0x0009ec0000008000 */
[----:B----4-:R-:W4:Y:S02]  /*6310*/  FENCE.VIEW.ASYNC.S ;  /* 0x00000000000073c6 */ /* 0x010f240000000000 */
[----:B----4-:R-:W-:Y:S01]  /*6320*/  SYNCS.ARRIVE.TRANS64.RED.A1T0 RZ, [UR37], RZ ;  /* 0x000000ffffff79a7 */ /* 0x010fe20008100425 */
[----:B--2---:R-:W-:Y:S11]  /*6330*/  LOP3.LUT P0, RZ, R6, 0x1, RZ, 0xc0, !PT ;  /* 0x0000000106ff7812 */ /* 0x004ff6000780c0ff */
[----:B------:R-:W-:Y:S02]  /*6340*/  @!UPT UIADD3 URZ, UPT, UPT, URZ, URZ, URZ ;  /* 0x000000fffffff290 */ /* 0x000fe4000fffe0ff */
[----:B------:R-:W-:Y:S01]  /*6350*/  VOTEU.ANY UP3, P0 ;  /* 0x0000000000ff7886 */ /* 0x000fe20000060100 */
[----:B------:R-:W-:Y:S11]  /*6360*/  PLOP3.LUT P1, PT, PT, PT, UP3, 0x80, 0x8 ;  /* 0x000000000008781c */ /* 0x000ff60003f2f038 */
[----:B------:R-:W-:Y:S02]  /*6370*/  @!UPT UIADD3 URZ, UPT, UPT, URZ, URZ, URZ ;  /* 0x000000fffffff290 */ /* 0x000fe4000fffe0ff */
[----:B-1----:R-:W-:Y:S02]  /*6380*/  @P1 MOV R3, R4 ;  /* 0x0000000400031202 */ /* 0x002fe40000000f00 */
[----:B------:R-:W-:Y:S02]  /*6390*/  @P1 LOP3.LUT R0, R5, 0xffff, RZ, 0xc0, !PT ;  /* 0x0000ffff05001812 */ /* 0x000fe400078ec0ff */
[----:B------:R-:W-:Y:S02]  /*63a0*/  @P1 R2UR UR5, R3 ;  /* 0x00000000030512ca */ /* 0x000fe400000e0000 */
[----:B------:R-:W-:Y:S11]  /*63b0*/  @P1 R2UR UR4, R0 ;  /* 0x00000000000412ca */ /* 0x000ff600000e0000 */
[----:B------:R-:W-:Y:S02]  /*63c0*/  @UP3 UMOV UR16, UR5 ;  /* 0x0000000500103c82 */ /* 0x000fe40008000000 */
[----:B------:R-:W-:Y:S01]  /*63d0*/  @UP3 UMOV UR15, UR4 ;  /* 0x00000004000f3c82 */ /* 0x000fe20008000000 */
[----:B------:R-:W-:Y:S05]  /*63e0*/  BRA.U !UP0, `(.L_x_119) ;  /* 0x0000000108c07547 */ /* 0x000fea000b800000 */
[----:B------:R-:W-:Y:S02]  /*63f0*/  UIMAD.WIDE.U32 UR8, UR15, UR35, URZ ;  /* 0x000000230f0872a5 */ /* 0x000fe4000f8e00ff */
[----:B------:R-:W-:Y:S02]  /*6400*/  UP2UR UR14, UPR, URZ, 0x4 ;  /* 0x00000004ff0e7883 */ /* 0x000fe40008000000 */
[----:B------:R-:W-:Y:S02]  /*6410*/  UISETP.NE.AND UP2, UPT, UR34, 0x1, UPT ;  /* 0x000000012200788c */ /* 0x000fe4000bf45270 */
[----:B------:R-:W-:Y:S02]  /*6420*/  UIMAD.WIDE.U32 UR10, UR16, UR32, URZ ;  /* 0x00000020100a72a5 */ /* 0x000fe4000f8e00ff */
[----:B------:R-:W-:Y:S02]  /*6430*/  USEL UR4, UR29, UR41, !UP2 ;  /* 0x000000291d047287 */ /* 0x000fe4000d000000 */
[----:B------:R-:W-:Y:S02]  /*6440*/  UISETP.NE.AND UP0, UPT, UR17, 0x1, UPT ;  /* 0x000000011100788c */ /* 0x000fe4000bf05270 */
[----:B------:R-:W-:Y:S02]  /*6450*/  UP2UR UR22, UPR, URZ, 0x2 ;  /* 0x00000002ff167883 */ /* 0x000fe40008000000 */
[----:B------:R-:W-:Y:S02]  /*6460*/  UISETP.NE.AND UP1, UPT, UR39, 0x1, UPT ;  /* 0x000000012700788c */ /* 0x000fe4000bf25270 */
[----:B---3--:R-:W-:Y:S02]  /*6470*/  UIMAD.WIDE.U32 UR12, UR4, UR18, URZ ;  /* 0x00000012040c72a5 */ /* 0x008fe4000f8e00ff */
[----:B------:R-:W-:Y:S01]  /*6480*/  USEL UR7, UR36, UR42, !UP0 ;  /* 0x0000002a24077287 */ /* 0x000fe2000c000000 */
[----:B------:R-:W-:Y:S02]  /*6490*/  UMOV UR5, UR9 ;  /* 0x0000000900057c82 */ /* 0x000fe40008000000 */
[----:B------:R-:W-:Y:S02]  /*64a0*/  USHF.R.U32.HI UR6, URZ, UR45, UR5 ;  /* 0x0000002dff067299 */ /* 0x000fe40008011605 */
[----:B------:R-:W-:Y:S02]  /*64b0*/  UIMAD.WIDE.U32 UR20, UR7, UR18, URZ ;  /* 0x00000012071472a5 */ /* 0x000fe4000f8e00ff */
[----:B------:R-:W-:Y:S02]  /*64c0*/  USEL UR6, UR15, UR6, !UP2 ;  /* 0x000000060f067287 */ /* 0x000fe4000d000000 */
[----:B------:R-:W-:Y:S01]  /*64d0*/  UISETP.NE.AND UP2, UPT, UR14, URZ, UPT ;  /* 0x000000ff0e00728c */ /* 0x000fe2000bf45270 */
[----:B------:R-:W-:Y:S01]  /*64e0*/  UMOV UR5, UR11 ;  /* 0x0000000b00057c82 */ /* 0x000fe20008000000 */
[----:B------:R-:W-:Y:S02]  /*64f0*/  UIMAD.WIDE.U32 UR10, UR6, UR18, URZ ;  /* 0x00000012060a72a5 */ /* 0x000fe4000f8e00ff */
[----:B------:R-:W-:Y:S03]  /*6500*/  USHF.R.U32.HI UR8, URZ, UR33, UR5 ;  /* 0x00000021ff087299 */ /* 0x000fe60008011605 */
[----:B------:R-:W-:Y:S02]  /*6510*/  UMOV UR5, UR13 ;  /* 0x0000000d00057c82 */ /* 0x000fe40008000000 */
[----:B------:R-:W-:Y:S03]  /*6520*/  @UP1 USHF.R.U32.HI UR4, URZ, UR19, UR5 ;  /* 0x00000013ff041299 */ /* 0x000fe60008011605 */
[----:B------:R-:W-:Y:S01]  /*6530*/  UMOV UR5, UR21 ;  /* 0x0000001500057c82 */ /* 0x000fe20008000000 */
[----:B------:R-:W-:Y:S02]  /*6540*/  UIMAD UR4, UR39, UR4, URZ ;  /* 0x00000004270472a4 */ /* 0x000fe4000f8e02ff */
[----:B------:R-:W-:Y:S02]  /*6550*/  @UP1 USHF.R.U32.HI UR7, URZ, UR19, UR5 ;  /* 0x00000013ff071299 */ /* 0x000fe40008011605 */
[----:B------:R-:W-:Y:S02]  /*6560*/  USEL UR5, UR16, UR8, !UP0 ;  /* 0x0000000810057287 */ /* 0x000fe4000c000000 */
[----:B------:R-:W-:Y:S02]  /*6570*/  UIMAD UR8, UR39, UR7, URZ ;  /* 0x00000007270872a4 */ /* 0x000fe4000f8e02ff */
[----:B------:R-:W-:Y:S03]  /*6580*/  UISETP.GE.AND UP0, UPT, UR6, UR4, UPT ;  /* 0x000000040600728c */ /* 0x000fe6000bf06270 */
[----:B------:R-:W-:Y:S01]  /*6590*/  UMOV UR4, UR11 ;  /* 0x0000000b00047c82 */ /* 0x000fe20008000000 */
[----:B------:R-:W-:Y:S02]  /*65a0*/  UISETP.GE.OR UP0, UPT, UR5, UR8, UP0 ;  /* 0x000000080500728c */ /* 0x000fe40008706670 */
[----:B------:R-:W-:Y:S02]  /*65b0*/  USHF.R.U32.HI UR4, URZ, UR19, UR4 ;  /* 0x00000013ff047299 */ /* 0x000fe40008011604 */
[----:B------:R-:W-:Y:S02]  /*65c0*/  UIMAD.WIDE.U32 UR8, UR5, UR18, URZ ;  /* 0x00000012050872a5 */ /* 0x000fe4000f8e00ff */
[----:B------:R-:W-:Y:S04]  /*65d0*/  USEL UR10, UR6, UR4, !UP1 ;  /* 0x00000004060a7287 */ /* 0x000fe8000c800000 */
[----:B------:R-:W-:Y:S01]  /*65e0*/  UIADD3 UR11, UPT, UPT, -UR10, URZ, URZ ;  /* 0x000000ff0a0b7290 */ /* 0x000fe2000fffe1ff */
[----:B------:R-:W-:Y:S02]  /*65f0*/  @!UP0 UMOV UR4, UR9 ;  /* 0x0000000900048c82 */ /* 0x000fe40008000000 */
[----:B------:R-:W-:Y:S02]  /*6600*/  @!UP0 USHF.R.U32.HI UR4, URZ, UR19, UR4 ;  /* 0x00000013ff048299 */ /* 0x000fe40008011604 */
[----:B------:R-:W-:Y:S02]  /*6610*/  UIMAD UR8, UR39, UR11, UR6 ;  /* 0x0000000b270872a4 */ /* 0x000fe4000f8e0206 */
[----:B------:R-:W-:Y:S02]  /*6620*/  @!UP0 USEL UR4, UR5, UR4, !UP1 ;  /* 0x0000000405048287 */ /* 0x000fe4000c800000 */
[----:B------:R-:W-:Y:S02]  /*6630*/  UISETP.NE.AND UP1, UPT, UR22, URZ, UPT ;  /* 0x000000ff1600728c */ /* 0x000fe4000bf25270 */
[----:B------:R-:W-:Y:S02]  /*6640*/  @!UP0 UIMAD UR8, UR7, UR8, UR4 ;  /* 0x00000008070882a4 */ /* 0x000fe4000f8e0204 */
[----:B------:R-:W-:Y:S02]  /*6650*/  @!UP0 UIADD3 UR9, UPT, UPT, UR10, -UR4, URZ ;  /* 0x800000040a098290 */ /* 0x000fe4000fffe0ff */
[----:B------:R-:W-:Y:S02]  /*6660*/  UIADD3 UR4, UPT, UPT, -UR5, URZ, URZ ;  /* 0x000000ff05047290 */ /* 0x000fe4000fffe1ff */
[----:B------:R-:W-:Y:S02]  /*6670*/  UIADD3 UR7, UPT, UPT, -UR6, URZ, URZ ;  /* 0x000000ff06077290 */ /* 0x000fe4000fffe1ff */
[----:B------:R-:W-:Y:S02]  /*6680*/  @!UP0 UIMAD UR6, UR9, UR39, UR5 ;  /* 0x00000027090682a4 */ /* 0x000fe4000f8e0205 */
[----:B------:R-:W-:Y:S02]  /*6690*/  UIMAD UR16, UR17, UR4, UR16 ;  /* 0x00000004111072a4 */ /* 0x000fe4000f8e0210 */
[----:B------:R-:W-:Y:S01]  /*66a0*/  UIMAD UR15, UR34, UR7, UR15 ;  /* 0x00000007220f72a4 */ /* 0x000fe2000f8e020f */
[----:B------:R-:W-:Y:S02]  /*66b0*/  @!UP0 UMOV UR5, UR8 ;  /* 0x0000000800058c82 */ /* 0x000fe40008000000 */
[----:B------:R-:W-:Y:S02]  /*66c0*/  UIMAD UR16, UR5, UR17, UR16 ;  /* 0x00000011051072a4 */ /* 0x000fe4000f8e0210 */
[----:B------:R-:W-:Y:S11]  /*66d0*/  UIMAD UR15, UR6, UR34, UR15 ;  /* 0x00000022060f72a4 */ /* 0x000ff6000f8e020f */
[----:B------:R-:W-:Y:S01]  /*66e0*/  @!UPT UIADD3 URZ, UPT, UPT, URZ, URZ, URZ ;  /* 0x000000fffffff290 */ /* 0x000fe2000fffe0ff */
.L_x_119:
[----:B------:R-:W1:Y:S01]  /*66f0*/  @!UP4 LDCU.128 UR8, c[0x0][0xc10] ;  /* 0x00018200ff08c7ac */ /* 0x000e620008000c00 */
[----:B------:R-:W-:Y:S02]  /*6700*/  ISETP.NE.U32.AND P2, PT, RZ, UR30, PT ;  /* 0x0000001eff007c0c */ /* 0x000fe4000bf45070 */
[----:B------:R-:W-:Y:S02]  /*6710*/  SHF.L.U32 R3, R10, 0x1f, RZ ;  /* 0x0000001f0a037819 */ /* 0x000fe400000006ff */
[----:B------:R-:W-:Y:S01]  /*6720*/  ISETP.NE.AND.EX P2, PT, RZ, UR31, PT, P2 ;  /* 0x0000001fff007c0c */ /* 0x000fe2000bf45320 */
[----:B------:R-:W2:Y:S01]  /*6730*/  @!UP4 LDCU UR5, c[0x0][0xc0c] ;  /* 0x00018180ff05c7ac */ /* 0x000ea20008000800 */
[----:B-1----:R-:W-:Y:S07]  /*6740*/  UIMAD.WIDE.U32 UR6, UR16, UR8, URZ ;  /* 0x00000008100672a5 */ /* 0x002fee000f8e00ff */
[----:B------:R-:W-:Y:S01]  /*6750*/  @!UP4 UMOV UR4, UR7 ;  /* 0x000000070004cc82 */ /* 0x000fe20008000000 */
[----:B--2---:R-:W-:Y:S02]  /*6760*/  @!UP4 UISETP.NE.AND UP0, UPT, UR5, 0x1, UPT ;  /* 0x000000010500c88c */ /* 0x004fe4000bf05270 */
[----:B------:R-:W-:Y:S02]  /*6770*/  @!UP4 USHF.R.U32.HI UR4, URZ, UR9, UR4 ;  /* 0x00000009ff04c299 */ /* 0x000fe40008011604 */
[----:B------:R-:W-:Y:S02]  /*6780*/  UIMAD.WIDE.U32 UR6, UR15, UR11, URZ ;  /* 0x0000000b0f0672a5 */ /* 0x000fe4000f8e00ff */
[----:B------:R-:W-:Y:S02]  /*6790*/  @!UP4 USEL UR8, UR16, UR4, !UP0 ;  /* 0x000000041008c287 */ /* 0x000fe4000c000000 */
[----:B------:R-:W-:Y:S03]  /*67a0*/  @!UP4 UISETP.NE.AND UP0, UPT, UR10, 0x1, UPT ;  /* 0x000000010a00c88c */ /* 0x000fe6000bf05270 */
[----:B------:R-:W-:Y:S02]  /*67b0*/  @!UP4 UMOV UR6, UR7 ;  /* 0x000000070006cc82 */ /* 0x000fe40008000000 */
[----:B------:R-:W1:Y:S02]  /*67c0*/  @!UP4 LDCU UR4, c[0x0][0xc20] ;  /* 0x00018400ff04c7ac */ /* 0x000e640008000800 */
[----:B-1----:R-:W-:Y:S04]  /*67d0*/  @!UP4 USHF.R.U32.HI UR6, URZ, UR4, UR6 ;  /* 0x00000004ff06c299 */ /* 0x002fe80008011606 */
[----:B------:R-:W-:Y:S04]  /*67e0*/  @!UP4 USEL UR6, UR15, UR6, !UP0 ;  /* 0x000000060f06c287 */ /* 0x000fe8000c000000 */
[----:B------:R-:W-:Y:S02]  /*67f0*/  @!UP4 UIADD3 UR4, UPT, UPT, -UR8, UR6, URZ ;  /* 0x000000060804c290 */ /* 0x000fe4000fffe1ff */
[----:B------:R-:W-:Y:S02]  /*6800*/  @!UP4 UIADD3 UR6, UPT, UPT, UR8, -UR6, URZ ;  /* 0x800000060806c290 */ /* 0x000fe4000fffe0ff */
[----:B------:R-:W-:Y:S02]  /*6810*/  @!UP4 UIMAD UR16, UR4, UR5, UR16 ;  /* 0x000000050410c2a4 */ /* 0x000fe4000f8e0210 */
[----:B------:R-:W-:Y:S01]  /*6820*/  @!UP4 UIMAD UR15, UR6, UR10, UR15 ;  /* 0x0000000a060fc2a4 */ /* 0x000fe2000f8e020f */
[----:B------:R-:W-:Y:S11]  /*6830*/  BRA.U UP1, `(.L_x_120) ;  /* 0x0000000101107547 */ /* 0x000ff6000b800000 */
[----:B------:R-:W-:Y:S04]  /*6840*/  MOV R8, UR38 ;  /* 0x0000002600087c02 */ /* 0x000fe80008000f00 */
[----:B------:R-:W-:Y:S04]  /*6850*/  SHF.L.U32 R8, R8, 0x1f, RZ ;  /* 0x0000001f08087819 */ /* 0x000fe800000006ff */
[----:B------:R-:W1:Y:S02]  /*6860*/  SYNCS.PHASECHK.TRANS64.TRYWAIT P0, [UR28+0x378], R8 ;  /* 0x00037808ff0075a7 */ /* 0x000e64000800111c */
[----:B-1----:R-:W-:Y:S05]  /*6870*/  @!P0 BRA `(.L_x_121) ;  /* 0x0000003c00548947 */ /* 0x002fea0003800000 */
.L_x_120:
[----:B------:R-:W-:Y:S05]  /*6880*/  BRA.U !UP6, `(.L_x_122) ;  /* 0x000000010e387547 */ /* 0x000fea000b800000 */
[----:B------:R-:W-:Y:S01]  /*6890*/  UPLOP3.LUT UP2, UPT, UPT, UPT, UP5, 0x80, 0x8 ;  /* 0x000000000008789c */ /* 0x000fe20003f4f050 */
[----:B-1----:R-:W-:Y:S01]  /*68a0*/  HFMA2 R0, -RZ, RZ, 0, 5.9604644775390625e-08 ;  /* 0x00000001ff007431 */ /* 0x002fe200000001ff */
[----:B------:R-:W1:Y:S01]  /*68b0*/  LDCU.64 UR8, c[0x0][0x358] ;  /* 0x00006b00ff0877ac */ /* 0x000e620008000a00 */
[----:B------:R-:W-:Y:S03]  /*68c0*/  IMAD.MOV.U32 R82, RZ, RZ, 0x1 ;  /* 0x00000001ff527424 */ /* 0x000fe600078e00ff */
[----:B------:R-:W-:Y:S05]  /*68d0*/  PLOP3.LUT P0, PT, PT, PT, UP2, 0x80, 0x8 ;  /* 0x000000000008781c */ /* 0x000fea0003f0f028 */
[----:B------:R-:W2:Y:S01]  /*68e0*/  @UP2 LDCU.64 UR4, c[0x0][0x988] ;  /* 0x00013100ff0427ac */ /* 0x000ea20008000a00 */
[----:B------:R-:W-:Y:S07]  /*68f0*/  @UP2 UIMAD UR6, UR44, UR30, URZ ;  /* 0x0000001e2c0622a4 */ /* 0x000fee000f8e02ff */
[----:B------:R-:W-:Y:S01]  /*6900*/  @!P0 PRMT R82, R0, 0x7610, R82 ;  /* 0x0000761000528816 */ /* 0x000fe20000000052 */
[----:B--2---:R-:W-:Y:S06]  /*6910*/  @UP2 UIMAD.WIDE UR4, UR6, 0x4, UR4 ;  /* 0x00000004060428a5 */ /* 0x004fec000f8e0204 */
[----:B------:R-:W-:Y:S01]  /*6920*/  IMAD.U32 R14, RZ, RZ, UR4 ;  /* 0x00000004ff0e7e24 */ /* 0x000fe2000f8e00ff */
[----:B------:R-:W-:Y:S04]  /*6930*/  MOV R15, UR5 ;  /* 0x00000005000f7c02 */ /* 0x000fe80008000f00 */
[----:B------:R-:W2:Y:S01]  /*6940*/  @!UP2 LDCU UR4, c[0x0][0x980] ;  /* 0x00013000ff04a7ac */ /* 0x000ea20008000800 */
[----:B-1---5:R4:W5:Y:S02]  /*6950*/  @P0 LDG.E R39, desc[UR8][R14.64] ;  /* 0x000000080e270981 */ /* 0x022964000c1e1900 */
[----:B--2-4-:R-:W-:Y:S07]  /*6960*/  @!P0 IMAD.U32 R39, RZ, RZ, UR4 ;  /* 0x00000004ff278e24 */ /* 0x014fee000f8e00ff */
.L_x_122:
[----:B-----5:R-:W-:Y:S01]  /*6970*/  @!P2 FSETP.EQ.AND P0, PT, R39, RZ, PT ;  /* 0x000000ff2700a20b */ /* 0x020fe20003f02000 */
[----:B------:R-:W-:Y:S01]  /*6980*/  @!UPT UIADD3 URZ, UPT, UPT, URZ, URZ, URZ ;  /* 0x000000fffffff290 */ /* 0x000fe2000fffe0ff */
[----:B------:R-:W-:Y:S11]  /*6990*/  @!P2 BRA `(.L_x_123) ;  /* 0x000000000014a947 */ /* 0x000ff60003800000 */
[----:B------:R-:W-:Y:S02]  /*69a0*/  LOP3.LUT P2, RZ, R82, 0xff, RZ, 0xc0, !PT ;  /* 0x000000ff52ff7812 */ /* 0x000fe4000784c0ff */
[----:B------:R-:W-:Y:S04]  /*69b0*/  PLOP3.LUT P0, PT, PT, PT, UP2, 0x80, 0x8 ;  /* 0x000000000008781c */ /* 0x000fe80003f0f028 */
[----:B------:R-:W-:Y:S07]  /*69c0*/  PLOP3.LUT P0, PT, P0, PT, PT, 0x8, 0x80 ;  /* 0x000000000080781c */ /* 0x000fee000070e170 */
[----:B------:R-:W-:Y:S11]  /*69d0*/  @P2 FSETP.EQ.AND P0, PT, R39, RZ, PT ;  /* 0x000000ff2700220b */ /* 0x000ff60003f02000 */
[----:B------:R-:W-:Y:S02]  /*69e0*/  @!UPT UIADD3 URZ, UPT, UPT, URZ, URZ, URZ ;  /* 0x000000fffffff290 */ /* 0x000fe4000fffe0ff */
.L_x_123:
[----:B------:R-:W2:Y:S01]  /*69f0*/  SYNCS.PHASECHK.TRANS64.TRYWAIT P2, [UR28+0x368], R3 ;  /* 0x00036803ff0075a7 */ /* 0x000ea2000804111c */
[----:B------:R-:W-:Y:S04]  /*6a00*/  @P1 SHF.R.U32.HI R4, RZ, 0x10, R5 ;  /* 0x00000010ff041819 */ /* 0x000fe80000011605 */
[----:B------:R-:W-:Y:S02]  /*6a10*/  @P1 R2UR UR44, R4 ;  /* 0x00000000042c12ca */ /* 0x000fe400000e0000 */
[----:B------:R-:W-:Y:S01]  /*6a20*/  ELECT P1, URZ, PT ;  /* 0x0000000000ff782f */ /* 0x000fe20003820000 */
[----:B------:R-:W-:Y:S01]  /*6a30*/  @!UPT UIADD3 URZ, UPT, UPT, URZ, URZ, URZ ;  /* 0x000000fffffff290 */ /* 0x000fe2000fffe0ff */
[----:B--2---:R-:W-:Y:S11]  /*6a40*/  @!P2 BRA `(.L_x_124) ;  /* 0x0000003800f8a947 */ /* 0x004ff60003800000 */
.L_x_272:
[----:B------:R-:W-:Y:S02]  /*6a50*/  PLOP3.LUT P1, PT, P0, P1, PT, 0xf2, 0x2f ;  /* 0x00000000002f781c */ /* 0x000fe40000723e72 */
[----:B------:R-:W-:Y:S02]  /*6a60*/  R2UR UR43, R86 ;  /* 0x00000000562b72ca */ /* 0x000fe400000e0000 */
[----:B------:R-:W-:Y:S02]  /*6a70*/  R2UR UR7, R87 ;  /* 0x00000000570772ca */ /* 0x000fe400000e0000 */
[----:B------:R-:W-:Y:S02]  /*6a80*/  LOP3.LUT R10, R10, 0x1, RZ, 0x3c, !PT ;  /* 0x000000010a0a7812 */ /* 0x000fe400078e3cff */
[----:B------:R-:W-:Y:S05]  /*6a90*/  LOP3.LUT R9, R9, 0x1, RZ, 0x3c, !PT ;  /* 0x0000000109097812 */ /* 0x000fea00078e3cff */
[----:B------:R-:W-:Y:S01]  /*6aa0*/  VOTEU.ALL UP0, P1 ;  /* 0x0000000000ff7886 */ /* 0x000fe20000800000 */
[----:B-1----:R-:W-:Y:S01]  /*6ab0*/  @!P1 IADD3 R3, P0, PT, R12, 0x680, RZ ;  /* 0x000006800c039810 */ /* 0x002fe20007f1e0ff */
[----:B------:R-:W-:Y:S03]  /*6ac0*/  @!P1 IMAD.MOV.U32 R0, RZ, 0x20, RZ ;  /* 0x00000020ff009824 */ /* 0x000fe600078e00ff */
[----:B------:R-:W1:Y:S01]  /*6ad0*/  @!UP0 LDCU.128 UR24, c[0x0][0xa80] ;  /* 0x00015000ff1887ac */ /* 0x000e620008000c00 */
[----:B------:R-:W-:Y:S01]  /*6ae0*/  @!P1 IMAD.MOV.U32 R0, RZ, 0x400, R0 ;  /* 0x00000400ff009824 */ /* 0x000fe200078e0000 */
[----:B------:R-:W2:Y:S01]  /*6af0*/  @!UP0 LDCU.128 UR20, c[0x0][0xa90] ;  /* 0x00015200ff1487ac */ /* 0x000ea20008000c00 */
[----:B------:R-:W4:Y:S01]  /*6b00*/  @!UP0 LDCU UR6, c[0x0][0xaa0] ;  /* 0x00015400ff0687ac */ /* 0x000f220008000800 */
[----:B------:R-:W-:Y:S02]  /*6b10*/  @!UP0 USHF.L.U32 UR11, UR46, 0x6, URZ ;  /* 0x000000062e0b8899 */ /* 0x000fe400080006ff */
[----:B-1----:R-:W-:Y:S02]  /*6b20*/  @!UP0 UISETP.NE.AND UP1, UPT, UR24, 0x1, UPT ;  /* 0x000000011800888c */ /* 0x002fe4000bf25270 */
[----:B------:R-:W-:Y:S02]  /*6b30*/  UIMAD.WIDE.U32 UR4, UR11, UR25, URZ ;  /* 0x000000190b0472a5 */ /* 0x000fe4000f8e00ff */
[----:B------:R-:W-:Y:S02]  /*6b40*/  @!UP0 USHF.L.U32 UR10, UR47, 0x6, URZ ;  /* 0x000000062f0a8899 */ /* 0x000fe400080006ff */
[----:B------:R-:W-:Y:S02]  /*6b50*/  @!UP0 UIADD3 UR8, UPT, UPT, UR28, 0x400, URZ ;  /* 0x000004001c088890 */ /* 0x000fe4000fffe0ff */
[----:B------:R-:W-:Y:S02]  /*6b60*/  @!UP0 UIADD3 UR9, UPT, UPT, UR28, 0x360, URZ ;  /* 0x000003601c098890 */ /* 0x000fe4000fffe0ff */
[----:B------:R-:W-:Y:S02]  /*6b70*/  UIADD3 UR47, UPT, UPT, UR15, UR43, URZ ;  /* 0x0000002b0f2f7290 */ /* 0x000fe4000fffe0ff */
[----:B------:R-:W-:Y:S01]  /*6b80*/  UIADD3 UR46, UPT, UPT, UR16, UR7, URZ ;  /* 0x00000007102e7290 */ /* 0x000fe2000fffe0ff */
[----:B------:R-:W-:Y:S02]  /*6b90*/  @!UP0 UMOV UR4, UR5 ;  /* 0x0000000500048c82 */ /* 0x000fe40008000000 */
[----:B------:R-:W-:Y:S04]  /*6ba0*/  @!UP0 USHF.R.U32.HI UR4, URZ, UR26, UR4 ;  /* 0x0000001aff048299 */ /* 0x000fe80008011604 */
[----:B------:R-:W-:Y:S02]  /*6bb0*/  @!UP0 USEL UR12, UR11, UR4, !UP1 ;  /* 0x000000040b0c8287 */ /* 0x000fe4000c800000 */
[----:B------:R-:W-:Y:S02]  /*6bc0*/  @!UP0 UISETP.NE.AND UP1, UPT, UR27, 0x1, UPT ;  /* 0x000000011b00888c */ /* 0x000fe4000bf25270 */
[----:B--2---:R-:W-:Y:S07]  /*6bd0*/  UIMAD.WIDE.U32 UR4, UR12, UR20, URZ ;  /* 0x000000140c0472a5 */ /* 0x004fee000f8e00ff */
[----:B------:R-:W-:Y:S02]  /*6be0*/  @!UP0 UMOV UR4, UR5 ;  /* 0x0000000500048c82 */ /* 0x000fe40008000000 */
[----:B------:R-:W-:Y:S04]  /*6bf0*/  @!UP0 USHF.R.U32.HI UR4, URZ, UR21, UR4 ;  /* 0x00000015ff048299 */ /* 0x000fe80008011604 */
[----:B------:R-:W-:Y:S02]  /*6c00*/  @!UP0 USEL UR13, UR12, UR4, !UP1 ;  /* 0x000000040c0d8287 */ /* 0x000fe4000c800000 */
[----:B------:R-:W-:Y:S02]  /*6c10*/  @!UP0 UISETP.NE.AND UP1, UPT, UR22, 0x1, UPT ;  /* 0x000000011600888c */ /* 0x000fe4000bf25270 */
[----:B------:R-:W-:Y:S07]  /*6c20*/  UIMAD.WIDE.U32 UR4, UR13, UR23, URZ ;  /* 0x000000170d0472a5 */ /* 0x000fee000f8e00ff */
[----:B------:R-:W-:Y:S02]  /*6c30*/  @!UP0 UMOV UR4, UR5 ;  /* 0x0000000500048c82 */ /* 0x000fe40008000000 */
[----:B----4-:R-:W-:Y:S01]  /*6c40*/  @!UP0 USHF.R.U32.HI UR4, URZ, UR6, UR4 ;  /* 0x00000006ff048299 */ /* 0x010fe20008011604 */
[----:B------:R-:W-:Y:S01]  /*6c50*/  @!P1 R2UR UR6, R0 ;  /* 0x00000000000692ca */ /* 0x000fe200000e0000 */
[----:B------:R-:W-:Y:S02]  /*6c60*/  @!P1 IMAD.X R0, RZ, RZ, R13, P0 ;  /* 0x000000ffff009224 */ /* 0x000fe400000e060d */
[----:B------:R-:W-:Y:S02]  /*6c70*/  @!UP0 USEL UR14, UR13, UR4, !UP1 ;  /* 0x000000040d0e8287 */ /* 0x000fe4000c800000 */
[----:B------:R-:W-:Y:S02]  /*6c80*/  @!UP0 UIADD3 UR4, UPT, UPT, -UR12, URZ, URZ ;  /* 0x000000ff0c048290 */ /* 0x000fe4000fffe1ff */
[----:B------:R-:W-:Y:S02]  /*6c90*/  @!UP0 UIADD3 UR5, UPT, UPT, -UR14, URZ, URZ ;  /* 0x000000ff0e058290 */ /* 0x000fe4000fffe1ff */
[----:B------:R-:W-:Y:S02]  /*6ca0*/  @!UP0 UIMAD UR11, UR24, UR4, UR11 ;  /* 0x00000004180b82a4 */ /* 0x000fe4000f8e020b */
[----:B------:R-:W-:Y:S02]  /*6cb0*/  @!UP0 UIADD3 UR4, UPT, UPT, -UR13, URZ, URZ ;  /* 0x000000ff0d048290 */ /* 0x000fe4000fffe1ff */
[----:B------:R-:W-:Y:S01]  /*6cc0*/  @!UP0 UIMAD UR13, UR22, UR5, UR13 ;  /* 0x00000005160d82a4 */ /* 0x000fe2000f8e020d */
[----:B------:R-:W-:Y:S01]  /*6cd0*/  @!P1 R2UR UR5, R3 ;  /* 0x00000000030592ca */ /* 0x000fe200000e0000 */
[----:B------:R-:W-:Y:S02]  /*6ce0*/  @!UP0 UIMAD UR12, UR27, UR4, UR12 ;  /* 0x000000041b0c82a4 */ /* 0x000fe4000f8e020c */
[----:B------:R-:W-:Y:S01]  /*6cf0*/  @!UP0 UPRMT UR6, UR6, 0x5410, URZ ;  /* 0x0000541006068896 */ /* 0x000fe200080000ff */
[----:B------:R-:W-:Y:S01]  /*6d00*/  @!P1 R2UR UR4, R0 ;  /* 0x00000000000492ca */ /* 0x000fe200000e0000 */
[----:B------:R-:W-:Y:S01]  /*6d10*/  VOTEU.ALL UP0, P1 ;  /* 0x0000000000ff7886 */ /* 0x000fe20000800000 */
[----:B------:R-:W-:Y:S07]  /*6d20*/  UPLOP3.LUT UP1, UPT, UPT, UPT, UPT, 0x80, 0x8 ;  /* 0x000000000008789c */ /* 0x000fee0003f2f070 */
[----:B------:R-:W-:Y:S04]  /*6d30*/  IMAD.U32 R4, RZ, RZ, UR5 ;  /* 0x00000005ff047e24 */ /* 0x000fe8000f8e00ff */
[----:B------:R-:W-:Y:S01]  /*6d40*/  IMAD.U32 R5, RZ, RZ, UR4 ;  /* 0x00000004ff057e24 */ /* 0x000fe2000f8e00ff */
[----:B------:R-:W-:Y:S04]  /*6d50*/  @!P1 R2UR UR4, R4 ;  /* 0x00000000040492ca */ /* 0x000fe800000e0000 */
[----:B------:R-:W-:Y:S11]  /*6d60*/  @!P1 R2UR UR5, R5 ;  /* 0x00000000050592ca */ /* 0x000ff600000e0000 */
[----:B------:R-:W-:Y:S02]  /*6d70*/  @!UPT UIADD3 URZ, UPT, UPT, URZ, URZ, URZ ;  /* 0x000000fffffff290 */ /* 0x000fe4000fffe0ff */
[----:B------:R1:W-:Y:S01]  /*6d80*/  @!UP0 UTMALDG.5D.IM2COL [UR8], [UR4], UR6 ;  /* 0x00000008040083b4 */ /* 0x0003e20008060006 */
[----:B------:R1:W-:Y:S01]  /*6d90*/  @!P1 SYNCS.ARRIVE.TRANS64.RED.A0TR RZ, [UR28+0x360], R2 ;  /* 0x00036002ffff99a7 */ /* 0x0003e2000830041c */
[----:B------:R-:W-:Y:S01]  /*6da0*/  SYNCS.ARRIVE.TRANS64.RED.A1T0 RZ, [UR40], RZ ;  /* 0x000000ffffff79a7 */ /* 0x000fe20008100428 */
[----:B------:R-:W-:Y:S05]  /*6db0*/  BRA.U UP3, `(.L_x_125) ;  /* 0xfffffff5032c7547 */ /* 0x000fea000b83ffff */
[----:B------:R-:W-:Y:S07]  /*6dc0*/  MOV R0, UR28 ;  /* 0x0000001c00007c02 */ /* 0x000fee0008000f00 */
.L_x_126:
[----:B-1----:R-:W-:-:S04]  /*6dd0*/  SHF.L.U32 R2, R10, 0x1f, RZ ;  /* 0x0000001f0a027819 */ /* 0x002fc800000006ff */
[----:B------:R1:W2:Y:S03]  /*6de0*/  SYNCS.PHASECHK.TRANS64.TRYWAIT P0, [R0+URZ+0x368], R2 ;  /* 0x00036802000075a7 */ /* 0x0002a600080011ff */
[----:B--2---:R-:W-:Y:S05]  /*6df0*/  @!P0 NANOSLEEP.SYNCS 0x989680 ;  /* 0x009896800000895d */ /* 0x004fea0003900000 */
[----:B------:R-:W2:Y:S02]  /*6e00*/  @!P0 SYNCS.PHASECHK.TRANS64 P0, [R0+URZ+0x368], R2 ;  /* 0x00036802000085a7 */ /* 0x000ea400080010ff */
[----:B--23--:R-:W-:Y:S05]  /*6e10*/  @P0 EXIT ;  /* 0x000000000000094d */ /* 0x00cfea0003800000 */
[----:B------:R-:W-:Y:S05]  /*6e20*/  BRA `(.L_x_126) ;  /* 0xfffffffc00e87947 */ /* 0x000fea000383ffff */
.L_x_117:
[----:B------:R-:W-:-:S06]  /*6e30*/  UISETP.GE.AND UP0, UPT, UR18, 0x4, UPT ;  /* 0x000000041200788c */ /* 0x000fcc000bf06270 */
[----:B------:R-:W-:-:S13]  /*6e40*/  PLOP3.LUT P0, PT, PT, PT, UP0, 0x80, 0x8 ;  /* 0x000000000008781c */ /* 0x000fda0003f0f008 */
[----:B-1----:R-:W-:Y:S05]  /*6e50*/  @!P0 EXIT ;  /* 0x000000000000894d */ /* 0x002fea0003800000 */
[----:B------:R-:W1:Y:S08]  /*6e60*/  S2UR UR4, SR_CgaCtaId ;  /* 0x00000000000479c3 */ /* 0x000e700000008800 */
[----:B------:R-:W-:Y:S01]  /*6e70*/  BAR.SYNC.DEFER_BLOCKING 0x6, 0xa0 ;  /* 0x0182800000007b1d */ /* 0x000fe20000010000 */
[C---:B------:R-:W-:Y:S01]  /*6e80*/  IMAD.SHL.U32 R6, R76.reuse, 0x40, RZ ;  /* 0x000000404c067824 */ /* 0x040fe200078e00ff */
[----:B------:R-:W-:Y:S01]  /*6e90*/  CS2R R78, SRZ ;  /* 0x00000000004e7805 */ /* 0x000fe2000001ff00 */
[----:B------:R-:W-:-:S02]  /*6ea0*/  IMAD.SHL.U32 R3, R76, 0x2, RZ ;  /* 0x000000024c037824 */ /* 0x000fc400078e00ff */
[----:B------:R-:W-:Y:S01]  /*6eb0*/  IMAD.SHL.U32 R81, R76, 0x20, RZ ;  /* 0x000000204c517824 */ /* 0x000fe200078e00ff */
[----:B------:R-:W-:Y:S01]  /*6ec0*/  UMOV UR43, 0x400 ;  /* 0x00000400002b7882 */ /* 0x000fe20000000000 */
[----:B------:R-:W-:Y:S01]  /*6ed0*/  LOP3.LUT R0, R6, 0x180, RZ, 0xc0, !PT ;  /* 0x0000018006007812 */ /* 0x000fe200078ec0ff */
[----:B------:R-:W2:Y:S01]  /*6ee0*/  LDC.64 R72, c[0x0][0x988] ;  /* 0x00026200ff487b82 */ /* 0x000ea20000000a00 */
[----:B------:R-:W-:Y:S01]  /*6ef0*/  IMAD.U32 R37, R76, 0x10000, RZ ;  /* 0x000100004c257824 */ /* 0x000fe200078e00ff */
[----:B------:R-:W-:Y:S01]  /*6f00*/  LOP3.LUT R81, R81, 0xc00, RZ, 0xc0, !PT ;  /* 0x00000c0051517812 */ /* 0x000fe200078ec0ff */
[----:B------:R-:W-:Y:S01]  /*6f10*/  IMAD.MOV.U32 R36, RZ, RZ, RZ ;  /* 0x000000ffff247224 */ /* 0x000fe200078e00ff */
[----:B------:R-:W-:Y:S01]  /*6f20*/  LOP3.LUT R3, R0, 0x20, R3, 0xf8, !PT ;  /* 0x0000002000037812 */ /* 0x000fe200078ef803 */
[----:B------:R-:W-:Y:S01]  /*6f30*/  IMAD.SHL.U32 R0, R76, 0x8, RZ ;  /* 0x000000084c007824 */ /* 0x000fe200078e00ff */
[----:B------:R-:W-:Y:S01]  /*6f40*/  LOP3.LUT R81, R81, 0x40, R6, 0xf8, !PT ;  /* 0x0000004051517812 */ /* 0x000fe200078ef806 */
[----:B------:R-:W-:Y:S01]  /*6f50*/  IMAD.MOV.U32 R77, RZ, RZ, RZ ;  /* 0x000000ffff4d7224 */ /* 0x000fe200078e00ff */
[----:B------:R-:W3:Y:S01]  /*6f60*/  LDC.64 R74, c[0x0][0x990] ;  /* 0x00026400ff4a7b82 */ /* 0x000ee20000000a00 */
[----:B------:R-:W-:Y:S01]  /*6f70*/  LOP3.LUT R37, R37, 0x600000, RZ, 0xc0, !PT ;  /* 0x0060000025257812 */ /* 0x000fe200078ec0ff */
[----:B------:R-:W4:Y:S01]  /*6f80*/  LDCU UR53, c[0x0][0x370] ;  /* 0x00006e00ff3577ac */ /* 0x000f220008000800 */
[----:B------:R-:W-:-:S02]  /*6f90*/  LOP3.LUT R0, R3, 0x30, R0, 0x78, !PT ;  /* 0x0000003003007812 */ /* 0x000fc400078e7800 */
[----:B------:R-:W-:Y:S01]  /*6fa0*/  LOP3.LUT R81, R81, 0x200, R6, 0xf8, !PT ;  /* 0x0000020051517812 */ /* 0x000fe200078ef806 */
[----:B------:R-:W2:Y:S02]  /*6fb0*/  LDCU UR42, c[0x0][0xc0c] ;  /* 0x00018180ff2a77ac */ /* 0x000ea40008000800 */
[----:B------:R-:W2:Y:S01]  /*6fc0*/  LDC.64 R70, c[0x0][0x9b0] ;  /* 0x00026c00ff467b82 */ /* 0x000ea20000000a00 */
[----:B------:R-:W-:Y:S01]  /*6fd0*/  LOP3.LUT R81, R81, R0, RZ, 0xfc, !PT ;  /* 0x0000000051517212 */ /* 0x000fe200078efcff */
[----:B-1----:R-:W-:Y:S01]  /*6fe0*/  ULEA UR43, UR4, UR43, 0x18 ;  /* 0x0000002b042b7291 */ /* 0x002fe2000f8ec0ff */
[----:B------:R-:W-:Y:S01]  /*6ff0*/  IMAD.SHL.U32 R0, R76, 0x10, RZ ;  /* 0x000000104c007824 */ /* 0x000fe200078e00ff */
[----:B------:R-:W1:Y:S04]  /*7000*/  LDCU.64 UR4, c[0x0][0x988] ;  /* 0x00013100ff0477ac */ /* 0x000e680008000a00 */
[----:B------:R-:W2:Y:S01]  /*7010*/  LDC.64 R68, c[0x0][0x9a8] ;  /* 0x00026a00ff447b82 */ /* 0x000ea20000000a00 */
[----:B------:R-:W-:Y:S01]  /*7020*/  VIADD R80, R81, UR43 ;  /* 0x0000002b51507c36 */ /* 0x000fe20008000000 */
[----:B------:R-:W-:Y:S01]  /*7030*/  LOP3.LUT R0, R0, 0x20, RZ, 0xc0, !PT ;  /* 0x0000002000007812 */ /* 0x000fe200078ec0ff */
[----:B------:R-:W4:Y:S01]  /*7040*/  LDS R2, [UR43+0x3d0] ;  /* 0x0003d02bff027984 */ /* 0x000f220008000800 */
[----:B------:R-:W2:Y:S02]  /*7050*/  LDCU UR38, c[0x0][0xc30] ;  /* 0x00018600ff2677ac */ /* 0x000ea40008000800 */
[----:B------:R-:W-:Y:S01]  /*7060*/  IADD3 R80, PT, PT, -R0, 0x400, R80 ;  /* 0x0000040000507810 */ /* 0x000fe20007ffe150 */
[----:B------:R-:W2:Y:S01]  /*7070*/  LDCU.64 UR40, c[0x0][0xc28] ;  /* 0x00018500ff2877ac */ /* 0x000ea20008000a00 */
[----:B------:R-:W2:Y:S01]  /*7080*/  LDCU.128 UR48, c[0x0][0xc10] ;  /* 0x00018200ff3077ac */ /* 0x000ea20008000c00 */
[----:B-1----:R-:W-:Y:S01]  /*7090*/  IMAD.U32 R85, RZ, RZ, UR4 ;  /* 0x00000004ff557e24 */ /* 0x002fe2000f8e00ff */
[----:B------:R-:W-:Y:S01]  /*70a0*/  UIADD3 UR4, UPT, UPT, UR43, 0x1400, URZ ;  /* 0x000014002b047890 */ /* 0x000fe2000fffe0ff */
[----:B------:R-:W-:Y:S01]  /*70b0*/  IMAD.U32 R84, RZ, RZ, UR5 ;  /* 0x00000005ff547e24 */ /* 0x000fe2000f8e00ff */
[----:B------:R-:W1:Y:S04]  /*70c0*/  LDCU.128 UR56, c[0x0][0xb80] ;  /* 0x00017000ff3877ac */ /* 0x000e680008000c00 */
[----:B------:R-:W-:Y:S01]  /*70d0*/  IMAD.U32 R89, RZ, RZ, UR4 ;  /* 0x00000004ff597e24 */ /* 0x000fe2000f8e00ff */
[----:B------:R-:W1:Y:S01]  /*70e0*/  LDCU.128 UR60, c[0x0][0xb90] ;  /* 0x00017200ff3c77ac */ /* 0x000e620008000c00 */
[----:B------:R-:W1:Y:S01]  /*70f0*/  LDCU UR52, c[0x0][0x374] ;  /* 0x00006e80ff3477ac */ /* 0x000e620008000800 */
[----:B------:R-:W-:Y:S01]  /*7100*/  UIADD3 UR55, UPT, UPT, UR43, 0x400, URZ ;  /* 0x000004002b377890 */ /* 0x000fe2000fffe0ff */
[C---:B----4-:R-:W-:Y:S01]  /*7110*/  VIADD R3, R2.reuse, 0x40 ;  /* 0x0000004002037836 */ /* 0x050fe20000000000 */
[----:B------:R-:W-:-:S04]  /*7120*/  LOP3.LUT R2, R2, 0xffff, RZ, 0xc0, !PT ;  /* 0x0000ffff02027812 */ /* 0x000fc800078ec0ff */
[----:B------:R-:W-:-:S05]  /*7130*/  LOP3.LUT R3, R3, 0xffff, RZ, 0xc0, !PT ;  /* 0x0000ffff03037812 */ /* 0x000fca00078ec0ff */
[----:B-123--:R4:W-:Y:S02]  /*7140*/  STL.64 [R1], R2 ;  /* 0x0000000201007387 */ /* 0x00e9e40000100a00 */
.L_x_144:
[----:B----4-:R-:W-:Y:S04]  /*7150*/  SHF.L.U32 R2, R78, 0x1f, RZ ;  /* 0x0000001f4e027819 */ /* 0x010fe800000006ff */
[----:B-1----:R-:W1:Y:S02]  /*7160*/  SYNCS.PHASECHK.TRANS64.TRYWAIT P0, [UR43+0x380], R2 ;  /* 0x00038002ff0075a7 */ /* 0x002e64000800112b */
[----:B-1----:R-:W-:Y:S05]  /*7170*/  @!P0 BRA `(.L_x_127) ;  /* 0x0000003400448947 */ /* 0x002fea0003800000 */
.L_x_274:
[----:B------:R-:W2:Y:S01]  /*7180*/  LDS.128 R4, [UR43+0x3c0] ;  /* 0x0003c02bff047984 */ /* 0x000ea20008000c00 */
[----:B------:R-:W-:Y:S01]  /*7190*/  UIADD3 UR4, UPT, UPT, UR43, 0x388, URZ ;  /* 0x000003882b047890 */ /* 0x000fe2000fffe0ff */
[----:B-1----:R-:W-:Y:S01]  /*71a0*/  IMAD R2, R36, 0x4, R1 ;  /* 0x0000000424027824 */ /* 0x002fe200078e0201 */
[----:B------:R-:W-:Y:S01]  /*71b0*/  UISETP.GE.AND UP0, UPT, UR39, 0x1, UPT ;  /* 0x000000012700788c */ /* 0x000fe2000bf06270 */
[----:B------:R-:W-:Y:S01]  /*71c0*/  @!PT LDS RZ, [RZ] ;  /* 0x00000000fffff984 */ /* 0x000fe20000000800 */
[----:B------:R-:W-:Y:S01]  /*71d0*/  @!PT LDS RZ, [RZ] ;  /* 0x00000000fffff984 */ /* 0x000fe20000000800 */
[----:B------:R-:W-:Y:S01]  /*71e0*/  @!PT LDS RZ, [RZ] ;  /* 0x00000000fffff984 */ /* 0x000fe20000000800 */
[----:B------:R-:W-:Y:S01]  /*71f0*/  @!PT LDS RZ, [RZ] ;  /* 0x00000000fffff984 */ /* 0x000fe20000000800 */
[----:B------:R1:W-:Y:S06]  /*7200*/  MEMBAR.ALL.CTA ;  /* 0x0000000000007992 */ /* 0x0003ec0000008000 */
[----:B-1----:R-:W1:Y:S01]  /*7210*/  FENCE.VIEW.ASYNC.S ;  /* 0x00000000000073c6 */ /* 0x002e620000000000 */
[----:B------:R-:W-:Y:S09]  /*7220*/  UPRMT UR4, URZ, 0x654, UR4 ;  /* 0x00000654ff047896 */ /* 0x000ff20008000004 */
[----:B-1----:R-:W-:Y:S01]  /*7230*/  SYNCS.ARRIVE.TRANS64.RED.A1T0 RZ, [UR4], RZ ;  /* 0x000000ffffff79a7 */ /* 0x002fe20008100404 */
[----:B------:R-:W5:Y:S01]  /*7240*/  LDL R2, [R2] ;  /* 0x0000000002027983 */ /* 0x000f620000100800 */
[----:B--2---:R-:W-:Y:S11]  /*7250*/  LOP3.LUT P0, RZ, R6, 0x1, RZ, 0xc0, !PT ;  /* 0x0000000106ff7812 */ /* 0x004ff6000780c0ff */
[----:B------:R-:W-:Y:S02]  /*7260*/  @!UPT UIADD3 URZ, UPT, UPT, URZ, URZ, URZ ;  /* 0x000000fffffff290 */ /* 0x000fe4000fffe0ff */
[----:B------:R-:W-:Y:S01]  /*7270*/  VOTEU.ANY UP1, P0 ;  /* 0x0000000000ff7886 */ /* 0x000fe20000020100 */
[----:B------:R-:W-:Y:S01]  /*7280*/  PLOP3.LUT P0, PT, PT, PT, UP1, 0x80, 0x8 ;  /* 0x000000000008781c */ /* 0x000fe20003f0f018 */
[----:B------:R-:W-:Y:S11]  /*7290*/  UP2UR UR45, UPR, URZ, 0x2 ;  /* 0x00000002ff2d7883 */ /* 0x000ff60008000000 */
[----:B------:R-:W-:Y:S01]  /*72a0*/  @!UPT UIADD3 URZ, UPT, UPT, URZ, URZ, URZ ;  /* 0x000000fffffff290 */ /* 0x000fe2000fffe0ff */
[----:B------:R-:W-:Y:S02]  /*72b0*/  @P0 MOV R3, R4 ;  /* 0x0000000400030202 */ /* 0x000fe40000000f00 */
[----:B------:R-:W-:Y:S02]  /*72c0*/  @P0 LOP3.LUT R0, R5, 0xffff, RZ, 0xc0, !PT ;  /* 0x0000ffff05000812 */ /* 0x000fe400078ec0ff */
[----:B------:R-:W-:Y:S02]  /*72d0*/  @P0 R2UR UR5, R3 ;  /* 0x00000000030502ca */ /* 0x000fe400000e0000 */
[----:B------:R-:W-:Y:S11]  /*72e0*/  @P0 R2UR UR4, R0 ;  /* 0x00000000000402ca */ /* 0x000ff600000e0000 */
[----:B------:R-:W-:Y:S02]  /*72f0*/  @UP1 UMOV UR37, UR5 ;  /* 0x0000000500251c82 */ /* 0x000fe40008000000 */
[----:B------:R-:W-:Y:S01]  /*7300*/  @UP1 UMOV UR36, UR4 ;  /* 0x0000000400241c82 */ /* 0x000fe20008000000 */
[----:B------:R-:W-:Y:S05]  /*7310*/  BRA.U !UP0, `(.L_x_128) ;  /* 0x0000000108cc7547 */ /* 0x000fea000b800000 */
[----:B------:R-:W1:Y:S01]  /*7320*/  LDCU UR9, c[0x0][0xc20] ;  /* 0x00018400ff0977ac */ /* 0x000e620008000800 */
[----:B------:R-:W-:Y:S02]  /*7330*/  UIMAD.WIDE.U32 UR4, UR52, UR51, URZ ;  /* 0x00000033340472a5 */ /* 0x000fe4000f8e00ff */
[----:B------:R-:W-:Y:S02]  /*7340*/  UIMAD.WIDE.U32 UR6, UR53, UR48, URZ ;  /* 0x00000030350672a5 */ /* 0x000fe4000f8e00ff */
[----:B------:R-:W-:Y:S02]  /*7350*/  UIMAD.WIDE.U32 UR10, UR36, UR51, URZ ;  /* 0x00000033240a72a5 */ /* 0x000fe4000f8e00ff */
[----:B------:R-:W-:Y:S02]  /*7360*/  UISETP.NE.AND UP0, UPT, UR50, 0x1, UPT ;  /* 0x000000013200788c */ /* 0x000fe4000bf05270 */
[----:B------:R-:W-:Y:S02]  /*7370*/  UISETP.NE.AND UP1, UPT, UR42, 0x1, UPT ;  /* 0x000000012a00788c */ /* 0x000fe4000bf25270 */
[----:B------:R-:W-:Y:S02]  /*7380*/  UISETP.NE.AND UP2, UPT, UR39, 0x1, UPT ;  /* 0x000000012700788c */ /* 0x000fe4000bf45270 */
[----:B------:R-:W-:Y:S01]  /*7390*/  UIMAD.WIDE.U32 UR12, UR37, UR48, URZ ;  /* 0x00000030250c72a5 */ /* 0x000fe2000f8e00ff */
[----:B------:R-:W-:Y:S01]  /*73a0*/  UMOV UR4, UR5 ;  /* 0x0000000500047c82 */ /* 0x000fe20008000000 */
[----:B------:R-:W-:Y:S01]  /*73b0*/  UMOV UR6, UR11 ;  /* 0x0000000b00067c82 */ /* 0x000fe20008000000 */
[----:B-1----:R-:W-:Y:S03]  /*73c0*/  USHF.R.U32.HI UR8, URZ, UR9, UR4 ;  /* 0x00000009ff087299 */ /* 0x002fe60008011604 */
[----:B------:R-:W-:Y:S02]  /*73d0*/  UMOV UR4, UR7 ;  /* 0x0000000700047c82 */ /* 0x000fe40008000000 */
[----:B------:R-:W-:Y:S02]  /*73e0*/  USHF.R.U32.HI UR5, URZ, UR49, UR4 ;  /* 0x00000031ff057299 */ /* 0x000fe40008011604 */
[----:B------:R-:W-:Y:S02]  /*73f0*/  USEL UR4, UR52, UR8, !UP0 ;  /* 0x0000000834047287 */ /* 0x000fe4000c000000 */
[----:B------:R-:W-:Y:S02]  /*7400*/  USHF.R.U32.HI UR8, URZ, UR9, UR6 ;  /* 0x00000009ff087299 */ /* 0x000fe40008011606 */
[----:B------:R-:W-:Y:S02]  /*7410*/  UIMAD.WIDE.U32 UR6, UR4, UR40, URZ ;  /* 0x00000028040672a5 */ /* 0x000fe4000f8e00ff */
[----:B------:R-:W-:Y:S02]  /*7420*/  USEL UR9, UR53, UR5, !UP1 ;  /* 0x0000000535097287 */ /* 0x000fe4000c800000 */
[----:B------:R-:W-:Y:S02]  /*7430*/  USEL UR8, UR36, UR8, !UP0 ;  /* 0x0000000824087287 */ /* 0x000fe4000c000000 */
[----:B------:R-:W-:Y:S01]  /*7440*/  UIMAD.WIDE.U32 UR10, UR9, UR40, URZ ;  /* 0x00000028090a72a5 */ /* 0x000fe2000f8e00ff */
[----:B------:R-:W-:Y:S01]  /*7450*/  UMOV UR6, UR7 ;  /* 0x0000000700067c82 */ /* 0x000fe20008000000 */
[----:B------:R-:W-:Y:S01]  /*7460*/  UMOV UR5, UR13 ;  /* 0x0000000d00057c82 */ /* 0x000fe20008000000 */
[----:B------:R-:W-:Y:S02]  /*7470*/  @UP2 USHF.R.U32.HI UR4, URZ, UR41, UR6 ;  /* 0x00000029ff042299 */ /* 0x000fe40008011606 */
[----:B------:R-:W-:Y:S02]  /*7480*/  USHF.R.U32.HI UR5, URZ, UR49, UR5 ;  /* 0x00000031ff057299 */ /* 0x000fe40008011605 */
[----:B------:R-:W-:Y:S02]  /*7490*/  UIMAD UR4, UR39, UR4, URZ ;  /* 0x00000004270472a4 */ /* 0x000fe4000f8e02ff */
[----:B------:R-:W-:Y:S02]  /*74a0*/  USEL UR5, UR37, UR5, !UP1 ;  /* 0x0000000525057287 */ /* 0x000fe4000c800000 */
[----:B------:R-:W-:Y:S01]  /*74b0*/  UISETP.GE.AND UP0, UPT, UR8, UR4, UPT ;  /* 0x000000040800728c */ /* 0x000fe2000bf06270 */
[----:B------:R-:W-:Y:S01]  /*74c0*/  UMOV UR6, UR11 ;  /* 0x0000000b00067c82 */ /* 0x000fe20008000000 */
[----:B------:R-:W-:Y:S02]  /*74d0*/  UIMAD.WIDE.U32 UR10, UR8, UR40, URZ ;  /* 0x00000028080a72a5 */ /* 0x000fe4000f8e00ff */
[----:B------:R-:W-:Y:S04]  /*74e0*/  @UP2 USHF.R.U32.HI UR9, URZ, UR41, UR6 ;  /* 0x00000029ff092299 */ /* 0x000fe80008011606 */
[----:B------:R-:W-:Y:S01]  /*74f0*/  UIMAD UR6, UR39, UR9, URZ ;  /* 0x00000009270672a4 */ /* 0x000fe2000f8e02ff */
[----:B------:R-:W-:Y:S03]  /*7500*/  UMOV UR4, UR11 ;  /* 0x0000000b00047c82 */ /* 0x000fe60008000000 */
[----:B------:R-:W-:Y:S02]  /*7510*/  UISETP.GE.OR UP0, UPT, UR5, UR6, UP0 ;  /* 0x000000060500728c */ /* 0x000fe40008706670 */
[----:B------:R-:W-:Y:S02]  /*7520*/  USHF.R.U32.HI UR4, URZ, UR41, UR4 ;  /* 0x00000029ff047299 */ /* 0x000fe40008011604 */
[----:B------:R-:W-:Y:S02]  /*7530*/  UIMAD.WIDE.U32 UR6, UR5, UR40, URZ ;  /* 0x00000028050672a5 */ /* 0x000fe4000f8e00ff */
[----:B------:R-:W-:Y:S02]  /*7540*/  USEL UR11, UR8, UR4, !UP2 ;  /* 0x00000004080b7287 */ /* 0x000fe4000d000000 */
[----:B------:R-:W-:Y:S02]  /*7550*/  UIADD3 UR6, UPT, UPT, -UR5, URZ, URZ ;  /* 0x000000ff05067290 */ /* 0x000fe4000fffe1ff */
[----:B------:R-:W-:Y:S02]  /*7560*/  UIADD3 UR10, UPT, UPT, -UR11, URZ, URZ ;  /* 0x000000ff0b0a7290 */ /* 0x000fe4000fffe1ff */
[----:B------:R-:W-:Y:S02]  /*7570*/  UIMAD UR6, UR42, UR6, UR37 ;  /* 0x000000062a0672a4 */ /* 0x000fe4000f8e0225 */
[----:B------:R-:W-:Y:S01]  /*7580*/  UIMAD UR10, UR39, UR10, UR8 ;  /* 0x0000000a270a72a4 */ /* 0x000fe2000f8e0208 */
[----:B------:R-:W-:Y:S01]  /*7590*/  @!UP0 UMOV UR4, UR7 ;  /* 0x0000000700048c82 */ /* 0x000fe20008000000 */
[----:B------:R-:W-:Y:S02]  /*75a0*/  UIADD3 UR7, UPT, UPT, -UR8, URZ, URZ ;  /* 0x000000ff08077290 */ /* 0x000fe4000fffe1ff */
[----:B------:R-:W-:Y:S04]  /*75b0*/  @!UP0 USHF.R.U32.HI UR4, URZ, UR41, UR4 ;  /* 0x00000029ff048299 */ /* 0x000fe80008011604 */
[----:B------:R-:W-:Y:S04]  /*75c0*/  @!UP0 USEL UR4, UR5, UR4, !UP2 ;  /* 0x0000000405048287 */ /* 0x000fe8000d000000 */
[----:B------:R-:W-:Y:S02]  /*75d0*/  @!UP0 UIMAD UR9, UR9, UR10, UR4 ;  /* 0x0000000a090982a4 */ /* 0x000fe4000f8e0204 */
[----:B------:R-:W-:Y:S02]  /*75e0*/  @!UP0 UIADD3 UR10, UPT, UPT, UR11, -UR4, URZ ;  /* 0x800000040b0a8290 */ /* 0x000fe4000fffe0ff */
[----:B------:R-:W-:Y:S02]  /*75f0*/  UIMAD UR4, UR50, UR7, UR36 ;  /* 0x00000007320472a4 */ /* 0x000fe4000f8e0224 */
[----:B------:R-:W-:Y:S03]  /*7600*/  @!UP0 UIMAD UR8, UR10, UR39, UR5 ;  /* 0x000000270a0882a4 */ /* 0x000fe6000f8e0205 */
[----:B------:R-:W-:Y:S02]  /*7610*/  @!UP0 UMOV UR5, UR9 ;  /* 0x0000000900058c82 */ /* 0x000fe40008000000 */
[----:B------:R-:W-:Y:S02]  /*7620*/  UIMAD UR37, UR5, UR42, UR6 ;  /* 0x0000002a052572a4 */ /* 0x000fe4000f8e0206 */
[----:B------:R-:W-:Y:S11]  /*7630*/  UIMAD UR36, UR8, UR50, UR4 ;  /* 0x00000032082472a4 */ /* 0x000ff6000f8e0204 */
[----:B------:R-:W-:Y:S01]  /*7640*/  @!UPT UIADD3 URZ, UPT, UPT, URZ, URZ, URZ ;  /* 0x000000fffffff290 */ /* 0x000fe2000fffe0ff */
.L_x_128:
[----:B------:R-:W-:Y:S01]  /*7650*/  UISETP.NE.AND UP0, UPT, UR38, 0x1, UPT ;  /* 0x000000012600788c */ /* 0x000fe2000bf05270 */
[----:B------:R-:W-:Y:S04]  /*7660*/  @P0 SHF.R.U32.HI R4, RZ, 0x10, R5 ;  /* 0x00000010ff040819 */ /* 0x000fe80000011605 */
[----:B------:R-:W-:Y:S06]  /*7670*/  @P0 R2UR UR54, R4 ;  /* 0x00000000043602ca */ /* 0x000fec00000e0000 */
[----:B------:R-:W1:Y:S01]  /*7680*/  @!UP0 LDCU.128 UR12, c[0x0][0xc10] ;  /* 0x00018200ff0c87ac */ /* 0x000e620008000c00 */
[----:B------:R-:W2:Y:S01]  /*7690*/  @!UP0 LDCU UR5, c[0x0][0xc0c] ;  /* 0x00018180ff0587ac */ /* 0x000ea20008000800 */
[----:B------:R-:W3:Y:S01]  /*76a0*/  @!UP0 LDCU UR10, c[0x0][0xc20] ;  /* 0x00018400ff0a87ac */ /* 0x000ee20008000800 */
[----:B-1----:R-:W-:Y:S02]  /*76b0*/  UIMAD.WIDE.U32 UR8, UR37, UR12, URZ ;  /* 0x0000000c250872a5 */ /* 0x002fe4000f8e00ff */
[----:B------:R-:W-:Y:S02]  /*76c0*/  UIMAD.WIDE.U32 UR6, UR36, UR15, URZ ;  /* 0x0000000f240672a5 */ /* 0x000fe4000f8e00ff */
[----:B------:R-:W-:Y:S03]  /*76d0*/  @!UP0 UISETP.NE.AND UP1, UPT, UR14, 0x1, UPT ;  /* 0x000000010e00888c */ /* 0x000fe6000bf25270 */
[----:B------:R-:W-:Y:S01]  /*76e0*/  @!UP0 UMOV UR4, UR9 ;  /* 0x0000000900048c82 */ /* 0x000fe20008000000 */
[----:B--2---:R-:W-:Y:S02]  /*76f0*/  @!UP0 UISETP.NE.AND UP2, UPT, UR5, 0x1, UPT ;  /* 0x000000010500888c */ /* 0x004fe4000bf45270 */
[----:B------:R-:W-:Y:S01]  /*7700*/  @!UP0 USHF.R.U32.HI UR4, URZ, UR13, UR4 ;  /* 0x0000000dff048299 */ /* 0x000fe20008011604 */
[----:B------:R-:W-:Y:S02]  /*7710*/  @!UP0 UMOV UR6, UR7 ;  /* 0x0000000700068c82 */ /* 0x000fe40008000000 */
[----:B---3--:R-:W-:Y:S02]  /*7720*/  @!UP0 USHF.R.U32.HI UR6, URZ, UR10, UR6 ;  /* 0x0000000aff068299 */ /* 0x008fe40008011606 */
[----:B------:R-:W-:Y:S02]  /*7730*/  @!UP0 USEL UR7, UR37, UR4, !UP2 ;  /* 0x0000000425078287 */ /* 0x000fe4000d000000 */
[----:B------:R-:W-:Y:S04]  /*7740*/  @!UP0 USEL UR6, UR36, UR6, !UP1 ;  /* 0x0000000624068287 */ /* 0x000fe8000c800000 */
[----:B------:R-:W-:Y:S02]  /*7750*/  @!UP0 UIADD3 UR4, UPT, UPT, -UR7, UR6, URZ ;  /* 0x0000000607048290 */ /* 0x000fe4000fffe1ff */
[----:B------:R-:W-:Y:S02]  /*7760*/  @!UP0 UIADD3 UR6, UPT, UPT, UR7, -UR6, URZ ;  /* 0x8000000607068290 */ /* 0x000fe4000fffe0ff */
[----:B------:R-:W-:Y:S02]  /*7770*/  @!UP0 UIMAD UR37, UR4, UR5, UR37 ;  /* 0x00000005042582a4 */ /* 0x000fe4000f8e0225 */
[----:B------:R-:W-:Y:S02]  /*7780*/  @!UP0 UIMAD UR36, UR6, UR14, UR36 ;  /* 0x0000000e062482a4 */ /* 0x000fe4000f8e0224 */
[----:B------:R-:W-:Y:S09]  /*7790*/  ULOP3.LUT UP0, URZ, UR55, 0x1b0, URZ, 0xc0, !UPT ;  /* 0x000001b037ff7892 */ /* 0x000ff2000f80c0ff */
[----:B------:R-:W-:Y:S05]  /*77a0*/  BRA.U !UP0, `(.L_x_129) ;  /* 0x0000000108407547 */ /* 0x000fea000b800000 */
[----:B------:R-:W1:Y:S01]  /*77b0*/  LDCU.64 UR8, c[0x4][0x80] ;  /* 0x01001000ff0877ac */ /* 0x000e620008000a00 */
[----:B------:R-:W-:Y:S01]  /*77c0*/  MOV R15, 0x0 ;  /* 0x00000000000f7802 */ /* 0x000fe20000000f00 */
[----:B------:R-:W-:Y:S02]  /*77d0*/  HFMA2 R12, -RZ, RZ, 0, 5.9604644775390625e-08 ;  /* 0x00000001ff0c7431 */ /* 0x000fe400000001ff */
[----:B------:R-:W-:Y:S02]  /*77e0*/  IMAD.MOV.U32 R8, RZ, RZ, 0x70 ;  /* 0x00000070ff087424 */ /* 0x000fe400078e00ff */
[----:B------:R-:W-:Y:S01]  /*77f0*/  IMAD.MOV.U32 R13, RZ, RZ, RZ ;  /* 0x000000ffff0d7224 */ /* 0x000fe200078e00ff */
[----:B------:R-:W2:Y:S01]  /*7800*/  LDCU.64 UR6, c[0x4][0x88] ;  /* 0x01001100ff0677ac */ /* 0x000ea20008000a00 */
[----:B------:R-:W3:Y:S01]  /*7810*/  LDC.64 R14, c[0x4][R15] ;  /* 0x010000000f0e7b82 */ /* 0x000ee20000000a00 */
[----:B------:R-:W4:Y:S01]  /*7820*/  LDCU.64 UR4, c[0x4][0x8] ;  /* 0x01000100ff0477ac */ /* 0x000f220008000a00 */
[----:B-1----:R-:W-:Y:S01]  /*7830*/  MOV R5, UR9 ;  /* 0x0000000900057c02 */ /* 0x002fe20008000f00 */
[----:B------:R-:W-:Y:S01]  /*7840*/  IMAD.U32 R4, RZ, RZ, UR8 ;  /* 0x00000008ff047e24 */ /* 0x000fe2000f8e00ff */
[----:B--2---:R-:W-:Y:S01]  /*7850*/  MOV R7, UR7 ;  /* 0x0000000700077c02 */ /* 0x004fe20008000f00 */
[----:B------:R-:W-:Y:S01]  /*7860*/  IMAD.U32 R6, RZ, RZ, UR6 ;  /* 0x00000006ff067e24 */ /* 0x000fe2000f8e00ff */
[----:B----4-:R-:W-:Y:S01]  /*7870*/  MOV R11, UR5 ;  /* 0x00000005000b7c02 */ /* 0x010fe20008000f00 */
[----:B------:R-:W-:Y:S02]  /*7880*/  IMAD.U32 R10, RZ, RZ, UR4 ;  /* 0x00000004ff0a7e24 */ /* 0x000fe4000f8e00ff */
[----:B------:R-:W-:Y:S07]  /*7890*/  LEPC R20, `(.L_x_129) ;  /* 0x000000001014794e */ /* 0x000fee0000000000 */
[----:B---3-5:R-:W-:Y:S05]  /*78a0*/  CALL.ABS.NOINC R14 ;  /* 0x000000000e007343 */ /* 0x028fea0003c00000 */
.L_x_129:
[----:B------:R-:W-:Y:S01]  /*78b0*/  LOP3.LUT P0, RZ, R89, 0x1b0, RZ, 0xc0, !PT ;  /* 0x000001b059ff7812 */ /* 0x000fe2000780c0ff */
[----:B------:R-:W-:Y:S11]  /*78c0*/  BSSY.RECONVERGENT B6, `(.L_x_130) ;  /* 0x0000013000067945 */ /* 0x000ff60003800200 */
[----:B------:R-:W-:Y:S01]  /*78d0*/  @!UPT UIADD3 URZ, UPT, UPT, URZ, URZ, URZ ;  /* 0x000000fffffff290 */ /* 0x000fe2000fffe0ff */
[----:B------:R-:W-:Y:S05]  /*78e0*/  @!P0 BRA `(.L_x_131) ;  /* 0x0000000000408947 */ /* 0x000fea0003800000 */
        /* <DEDUP_REMOVED lines=16> */
.L_x_131:
[----:B------:R-:W-:Y:S05]  /*79f0*/  BSYNC.RECONVERGENT B6 ;  /* 0x0000000000067941 */ /* 0x000fea0003800200 */
.L_x_130:
[----:B------:R-:W-:Y:S02]  /*7a00*/  R2UR UR4, R88 ;  /* 0x00000000580472ca */ /* 0x000fe400000e0000 */
[----:B------:R-:W-:Y:S02]  /*7a10*/  ISETP.NE.U32.AND P3, PT, R74, RZ, PT ;  /* 0x000000ff4a00720c */ /* 0x000fe40003f65070 */
[----:B------:R-:W-:Y:S02]  /*7a20*/  ISETP.NE.U32.AND P4, PT, R70, RZ, PT ;  /* 0x000000ff4600720c */ /* 0x000fe40003f85070 */
[----:B------:R-:W-:Y:S02]  /*7a30*/  ISETP.NE.AND.EX P3, PT, R75, RZ, PT, P3 ;  /* 0x000000ff4b00720c */ /* 0x000fe40003f65330 */
[----:B------:R-:W-:Y:S02]  /*7a40*/  PLOP3.LUT P1, PT, PT, PT, PT, 0x8, 0x80 ;  /* 0x000000000080781c */ /* 0x000fe40003f2e170 */
[----:B------:R-:W-:Y:S03]  /*7a50*/  ISETP.NE.AND.EX P4, PT, R71, RZ, PT, P4 ;  /* 0x000000ff4700720c */ /* 0x000fe60003f85340 */
[----:B------:R-:W-:Y:S06]  /*7a60*/  UISETP.NE.AND UP1, UPT, UR4, URZ, UPT ;  /* 0x000000ff0400728c */ /* 0x000fec000bf25270 */
[----:B------:R-:W-:Y:S05]  /*7a70*/  PLOP3.LUT P0, PT, PT, PT, UP1, 0x80, 0x8 ;  /* 0x000000000008781c */ /* 0x000fea0003f0f018 */
[----:B------:R-:W1:Y:S08]  /*7a80*/  @UP1 LDCU.64 UR4, c[0x0][0x988] ;  /* 0x00013100ff0417ac */ /* 0x000e700008000a00 */
[----:B------:R-:W-:Y:S01]  /*7a90*/  @P0 PLOP3.LUT P1, PT, P3, PT, PT, 0x80, 0x8 ;  /* 0x000000000008081c */ /* 0x000fe20001f2f070 */
[----:B-1----:R-:W-:Y:S04]  /*7aa0*/  @UP1 UISETP.NE.U32.AND UP0, UPT, UR4, URZ, UPT ;  /* 0x000000ff0400128c */ /* 0x002fe8000bf05070 */
[----:B------:R-:W-:Y:S04]  /*7ab0*/  @UP1 UISETP.NE.AND.EX UP0, UPT, UR5, URZ, UPT, UP0 ;  /* 0x000000ff0500128c */ /* 0x000fe8000bf05300 */
[----:B------:R-:W-:Y:S01]  /*7ac0*/  @UP1 USEL UR4, URZ, 0xffffffff, UP0 ;  /* 0xffffffffff041887 */ /* 0x000fe20008000000 */
[----:B------:R-:W-:Y:S11]  /*7ad0*/  @!P3 BRA `(.L_x_132) ;  /* 0x000000000030b947 */ /* 0x000ff60003800000 */
[----:B------:R-:W-:Y:S01]  /*7ae0*/  ISETP.NE.U32.AND P2, PT, R72, RZ, PT ;  /* 0x000000ff4800720c */ /* 0x000fe20003f45070 */
[----:B------:R-:W1:Y:S01]  /*7af0*/  LDCU.64 UR6, c[0x0][0x358] ;  /* 0x00006b00ff0677ac */ /* 0x000e620008000a00 */
[----:B------:R-:W-:Y:S02]  /*7b00*/  IMAD.MOV.U32 R82, RZ, RZ, 0x1 ;  /* 0x00000001ff527424 */ /* 0x000fe400078e00ff */
[----:B------:R-:W-:Y:S11]  /*7b10*/  ISETP.NE.AND.EX P2, PT, R73, RZ, PT, P2 ;  /* 0x000000ff4900720c */ /* 0x000ff60003f45320 */
[----:B------:R-:W-:Y:S02]  /*7b20*/  @!UPT UIADD3 URZ, UPT, UPT, URZ, URZ, URZ ;  /* 0x000000fffffff290 */ /* 0x000fe4000fffe0ff */
[----:B------:R-:W2:Y:S01]  /*7b30*/  @P2 LDC.64 R4, c[0x0][0x988] ;  /* 0x00026200ff042b82 */ /* 0x000ea20000000a00 */
[----:B------:R-:W-:Y:S04]  /*7b40*/  @P2 IMAD R0, R74, UR44, RZ ;  /* 0x0000002c4a002c24 */ /* 0x000fe8000f8e02ff */
[----:B--2---:R-:W-:Y:S04]  /*7b50*/  @P2 IMAD.WIDE R4, R0, 0x4, R4 ;  /* 0x0000000400042825 */ /* 0x004fe800078e0204 */
[----:B------:R-:W-:Y:S01]  /*7b60*/  HFMA2 R0, -RZ, RZ, 0, 5.9604644775390625e-08 ;  /* 0x00000001ff007431 */ /* 0x000fe200000001ff */
[----:B-1---5:R1:W5:Y:S04]  /*7b70*/  @P2 LDG.E R39, desc[UR6][R4.64] ;  /* 0x0000000604272981 */ /* 0x022368000c1e1900 */
[----:B------:R-:W-:Y:S01]  /*7b80*/  @!P2 PRMT R82, R0, 0x7610, R82 ;  /* 0x000076100052a816 */ /* 0x000fe20000000052 */
[----:B-1----:R-:W2:Y:S06]  /*7b90*/  @!P2 LDC R39, c[0x0][0x980] ;  /* 0x00026000ff27ab82 */ /* 0x002eac0000000800 */
.L_x_132:
[----:B------:R-:W-:Y:S05]  /*7ba0*/  @!P4 BRA `(.L_x_133) ;  /* 0x000000000024c947 */ /* 0x000fea0003800000 */
[----:B------:R-:W-:Y:S01]  /*7bb0*/  ISETP.NE.U32.AND P2, PT, R68, RZ, PT ;  /* 0x000000ff4400720c */ /* 0x000fe20003f45070 */
[----:B------:R-:W1:Y:S03]  /*7bc0*/  LDCU.64 UR6, c[0x0][0x358] ;  /* 0x00006b00ff0677ac */ /* 0x000e660008000a00 */
[----:B------:R-:W-:Y:S11]  /*7bd0*/  ISETP.NE.AND.EX P2, PT, R69, RZ, PT, P2 ;  /* 0x000000ff4500720c */ /* 0x000ff60003f45320 */
[----:B------:R-:W-:Y:S02]  /*7be0*/  @!UPT UIADD3 URZ, UPT, UPT, URZ, URZ, URZ ;  /* 0x000000fffffff290 */ /* 0x000fe4000fffe0ff */
[----:B------:R-:W3:Y:S01]  /*7bf0*/  @P2 LDC.64 R4, c[0x0][0x9a8] ;  /* 0x00026a00ff042b82 */ /* 0x000ee20000000a00 */
[----:B------:R-:W-:Y:S04]  /*7c00*/  @P2 IMAD R0, R70, UR44, RZ ;  /* 0x0000002c46002c24 */ /* 0x000fe8000f8e02ff */
[----:B---3--:R-:W-:Y:S05]  /*7c10*/  @P2 IMAD.WIDE R4, R0, 0x4, R4 ;  /* 0x0000000400042825 */ /* 0x008fea00078e0204 */
[----:B-1---5:R1:W5:Y:S02]  /*7c20*/  @P2 LDG.E R38, desc[UR6][R4.64] ;  /* 0x0000000604262981 */ /* 0x022364000c1e1900 */
[----:B-1----:R-:W3:Y:S02]  /*7c30*/  @!P2 LDC R38, c[0x0][0x9a0] ;  /* 0x00026800ff26ab82 */ /* 0x002ee40000000800 */
.L_x_133:
[----:B--2--5:R-:W-:Y:S01]  /*7c40*/  @P0 FSETP.NEU.AND P4, PT, R39, RZ, PT ;  /* 0x000000ff2700020b */ /* 0x024fe20003f8d000 */
[----:B------:R-:W-:Y:S01]  /*7c50*/  IMAD.U32 R0, RZ, RZ, UR4 ;  /* 0x00000004ff007e24 */ /* 0x000fe2000f8e00ff */
[----:B------:R-:W-:Y:S01]  /*7c60*/  @P0 LOP3.LUT P2, RZ, R82, 0xff, RZ, 0xc0, !PT ;  /* 0x000000ff52ff0812 */ /* 0x000fe2000784c0ff */
[----:B------:R-:W-:Y:S01]  /*7c70*/  BSSY B1, `(.L_x_134) ;  /* 0x0000037000017945 */ /* 0x000fe20003800000 */
[----:B------:R-:W-:Y:S01]  /*7c80*/  @P0 SEL R3, RZ, 0xffffffff, P4 ;  /* 0xffffffffff030807 */ /* 0x000fe20002000000 */
[----:B------:R-:W-:Y:S01]  /*7c90*/  IMAD.IADD R2, R37, 0x1, R2 ;  /* 0x0000000125027824 */ /* 0x000fe200078e0202 */
[----:B------:R-:W-:Y:S02]  /*7ca0*/  LEA R22, R36, UR43, 0x3 ;  /* 0x0000002b24167c11 */ /* 0x000fe4000f8e18ff */
[----:B------:R-:W-:Y:S02]  /*7cb0*/  CS2R R66, SRZ ;  /* 0x0000000000427805 */ /* 0x000fe4000001ff00 */
[----:B------:R-:W-:Y:S02]  /*7cc0*/  @P1 SEL R3, R0, R3, !P2 ;  /* 0x0000000300031207 */ /* 0x000fe40005000000 */
[----:B------:R-:W-:Y:S02]  /*7cd0*/  CS2R R64, SRZ ;  /* 0x0000000000407805 */ /* 0x000fe4000001ff00 */
[----:B------:R-:W-:Y:S02]  /*7ce0*/  PLOP3.LUT P5, PT, PT, PT, PT, 0x8, 0x80 ;  /* 0x000000000080781c */ /* 0x000fe40003fae170 */
[----:B------:R-:W-:Y:S02]  /*7cf0*/  CS2R R18, SRZ ;  /* 0x0000000000127805 */ /* 0x000fe4000001ff00 */
[----:B------:R-:W-:Y:S02]  /*7d00*/  @P0 LOP3.LUT R3, R3, 0x1, RZ, 0xc0, !PT ;  /* 0x0000000103030812 */ /* 0x000fe400078ec0ff */
[----:B------:R-:W-:Y:S02]  /*7d10*/  CS2R R16, SRZ ;  /* 0x0000000000107805 */ /* 0x000fe4000001ff00 */
[----:B------:R-:W-:Y:S11]  /*7d20*/  ISETP.NE.U32.OR P1, PT, R3, 0x1, !P0 ;  /* 0x000000010300780c */ /* 0x000ff60004725470 */
[----:B------:R-:W-:Y:S02]  /*7d30*/  @!UPT UIADD3 URZ, UPT, UPT, URZ, URZ, URZ ;  /* 0x000000fffffff290 */ /* 0x000fe4000fffe0ff */
[----:B------:R-:W-:Y:S04]  /*7d40*/  @P1 SHF.L.U32 R0, R77, 0x1f, RZ ;  /* 0x0000001f4d001819 */ /* 0x000fe800000006ff */
[----:B------:R1:W2:Y:S02]  /*7d50*/  @P1 SYNCS.PHASECHK.TRANS64.TRYWAIT P0, [UR43+0x360], R0 ;  /* 0x00036000ff0015a7 */ /* 0x0002a4000800112b */
[----:B-1----:R-:W-:Y:S04]  /*7d60*/  SHF.L.U32 R0, R79, 0x1f, RZ ;  /* 0x0000001f4f007819 */ /* 0x002fe800000006ff */
[----:B------:R1:W4:Y:S01]  /*7d70*/  SYNCS.PHASECHK.TRANS64.TRYWAIT P4, [R22+URZ+0x390], R0 ;  /* 0x00039000160075a7 */ /* 0x00032200080811ff */
[----:B--2---:R-:W-:Y:S01]  /*7d80*/  @P1 PLOP3.LUT P5, PT, P0, PT, PT, 0x8, 0x80 ;  /* 0x000000000080181c */ /* 0x004fe200007ae170 */
[----:B------:R-:W-:Y:S01]  /*7d90*/  @!UPT UIADD3 URZ, UPT, UPT, URZ, URZ, URZ ;  /* 0x000000fffffff290 */ /* 0x000fe2000fffe0ff */
[----:B-1----:R-:W-:Y:S11]  /*7da0*/  @!P1 BRA `(.L_x_135) ;  /* 0x00000000008c9947 */ /* 0x002ff60003800000 */
[----:B------:R-:W-:Y:S01]  /*7db0*/  R2UR UR5, R85 ;  /* 0x00000000550572ca */ /* 0x000fe200000e0000 */
[----:B------:R-:W-:Y:S01]  /*7dc0*/  BSSY B0, `(.L_x_136) ;  /* 0x0000014000007945 */ /* 0x000fe20003800000 */
[----:B------:R-:W-:Y:S02]  /*7dd0*/  R2UR UR4, R84 ;  /* 0x00000000540472ca */ /* 0x000fe400000e0000 */
[----:B------:R-:W-:Y:S02]  /*7de0*/  CS2R R18, SRZ ;  /* 0x0000000000127805 */ /* 0x000fe4000001ff00 */
[----:B------:R-:W-:Y:S02]  /*7df0*/  FSETP.NEU.AND P2, PT, R39, RZ, PT ;  /* 0x000000ff2700720b */ /* 0x000fe40003f4d000 */
[----:B------:R-:W-:Y:S02]  /*7e00*/  CS2R R16, SRZ ;  /* 0x0000000000107805 */ /* 0x000fe4000001ff00 */
[----:B------:R-:W-:Y:S02]  /*7e10*/  LOP3.LUT P1, RZ, R82, 0xff, RZ, 0xc0, !PT ;  /* 0x000000ff52ff7812 */ /* 0x000fe4000782c0ff */
[----:B------:R-:W-:Y:S02]  /*7e20*/  CS2R R66, SRZ ;  /* 0x0000000000427805 */ /* 0x000fe4000001ff00 */
[----:B------:R-:W-:Y:S02]  /*7e30*/  SEL R3, RZ, 0xffffffff, P2 ;  /* 0xffffffffff037807 */ /* 0x000fe40001000000 */
[----:B------:R-:W-:Y:S02]  /*7e40*/  CS2R R64, SRZ ;  /* 0x0000000000407805 */ /* 0x000fe4000001ff00 */
[----:B------:R-:W-:Y:S04]  /*7e50*/  ISETP.NE.U32.AND P0, PT, RZ, UR5, PT ;  /* 0x00000005ff007c0c */ /* 0x000fe8000bf05070 */
[----:B------:R-:W-:Y:S04]  /*7e60*/  ISETP.NE.AND.EX P0, PT, RZ, UR4, PT, P0 ;  /* 0x00000004ff007c0c */ /* 0x000fe8000bf05300 */
[----:B------:R-:W-:Y:S04]  /*7e70*/  SEL R4, RZ, 0xffffffff, P0 ;  /* 0xffffffffff047807 */ /* 0x000fe80000000000 */
[----:B------:R-:W-:Y:S04]  /*7e80*/  @P3 SEL R3, R4, R3, !P1 ;  /* 0x0000000304033207 */ /* 0x000fe80004800000 */
[----:B------:R-:W-:Y:S04]  /*7e90*/  LOP3.LUT R3, R3, 0x1, RZ, 0xc0, !PT ;  /* 0x0000000103037812 */ /* 0x000fe800078ec0ff */
[----:B------:R-:W-:Y:S01]  /*7ea0*/  ISETP.NE.U32.AND P0, PT, R3, 0x1, PT ;  /* 0x000000010300780c */ /* 0x000fe20003f05070 */
[----:B------:R-:W-:Y:S01]  /*7eb0*/  @!UPT UIADD3 URZ, UPT, UPT, URZ, URZ, URZ ;  /* 0x000000fffffff290 */ /* 0x000fe2000fffe0ff */
[----:B------:R-:W-:Y:S11]  /*7ec0*/  @!P5 BRA `(.L_x_137) ;  /* 0x00000000000cd947 */ /* 0x000ff60003800000 */
[----:B------:R-:W-:Y:S04]  /*7ed0*/  SHF.L.U32 R4, R77, 0x1f, RZ ;  /* 0x0000001f4d047819 */ /* 0x000fe800000006ff */
[----:B------:R-:W1:Y:S02]  /*7ee0*/  SYNCS.PHASECHK.TRANS64.TRYWAIT P1, [UR43+0x360], R4 ;  /* 0x00036004ff0075a7 */ /* 0x000e64000802112b */
[----:B-1----:R-:W-:Y:S05]  /*7ef0*/  @!P1 BRA `(.L_x_138) ;  /* 0x0000002400fc9947 */ /* 0x002fea0003800000 */
.L_x_137:
[----:B------:R-:W-:Y:S05]  /*7f00*/  BSYNC B0 ;  /* 0x0000000000007941 */ /* 0x000fea0003800000 */
.L_x_136:
[----:B------:R-:W2:Y:S01]  /*7f10*/  S2UR UR5, SR_CgaCtaId ;  /* 0x00000000000579c3 */ /* 0x000ea20000008800 */
[----:B------:R1:W1:Y:S01]  /*7f20*/  @P0 LDS.128 R16, [R81+UR43+0x400] ;  /* 0x0004002b51100984 */ /* 0x0002620008000c00 */
[----:B------:R-:W-:Y:S01]  /*7f30*/  UIADD3 UR4, UPT, UPT, UR43, 0x368, URZ ;  /* 0x000003682b047890 */ /* 0x000fe2000fffe0ff */
[----:B------:R-:W-:Y:S02]  /*7f40*/  LOP3.LUT R77, R77, 0x1, RZ, 0x3c, !PT ;  /* 0x000000014d4d7812 */ /* 0x000fe400078e3cff */
[----:B------:R1:W1:Y:S01]  /*7f50*/  @P0 LDS.128 R64, [R80+0x10] ;  /* 0x0000100050400984 */ /* 0x0002620000000c00 */
[----:B------:R-:W-:Y:S01]  /*7f60*/  @!PT LDS RZ, [RZ] ;  /* 0x00000000fffff984 */ /* 0x000fe20000000800 */
[----:B------:R-:W-:Y:S01]  /*7f70*/  @!PT LDS RZ, [RZ] ;  /* 0x00000000fffff984 */ /* 0x000fe20000000800 */
[----:B------:R-:W-:Y:S01]  /*7f80*/  @!PT LDS RZ, [RZ] ;  /* 0x00000000fffff984 */ /* 0x000fe20000000800 */
[----:B------:R-:W-:Y:S01]  /*7f90*/  @!PT LDS RZ, [RZ] ;  /* 0x00000000fffff984 */ /* 0x000fe20000000800 */
[----:B------:R5:W-:Y:S06]  /*7fa0*/  MEMBAR.ALL.CTA ;  /* 0x0000000000007992 */ /* 0x000bec0000008000 */
[----:B-----5:R-:W5:Y:S01]  /*7fb0*/  FENCE.VIEW.ASYNC.S ;  /* 0x00000000000073c6 */ /* 0x020f620000000000 */
[----:B--2---:R-:W-:Y:S09]  /*7fc0*/  UPRMT UR4, UR5, 0x654, UR4 ;  /* 0x0000065405047896 */ /* 0x004ff20008000004 */
[----:B-----5:R-:W-:Y:S03]  /*7fd0*/  SYNCS.ARRIVE.TRANS64.RED.A1T0 RZ, [UR4], RZ ;  /* 0x000000ffffff79a7 */ /* 0x020fe60008100404 */
.L_x_135:
[----:B------:R-:W-:Y:S05]  /*7fe0*/  BSYNC B1 ;  /* 0x0000000000017941 */ /* 0x000fea0003800000 */
.L_x_134:
[----:B-1----:R-:W-:Y:S04]  /*7ff0*/  SHF.R.U32.HI R3, RZ, 0x15, R2 ;  /* 0x00000015ff037819 */ /* 0x002fe80000011602 */
[----:B------:R-:W-:Y:S01]  /*8000*/  LOP3.LUT P0, RZ, R3, 0x3, R83, 0x48, !PT ;  /* 0x0000000303ff7812 */ /* 0x000fe20007804853 */
[----:B------:R-:W-:Y:S01]  /*8010*/  @!UPT UIADD3 URZ, UPT, UPT, URZ, URZ, URZ ;  /* 0x000000fffffff290 */ /* 0x000fe2000fffe0ff */
[----:B----4-:R-:W-:Y:S11]  /*8020*/  @P4 BRA `(.L_x_139) ;  /* 0x0000000000084947 */ /* 0x010ff60003800000 */
[----:B------:R-:W1:Y:S02]  /*8030*/  SYNCS.PHASECHK.TRANS64.TRYWAIT P1, [R22+URZ+0x390], R0 ;  /* 0x00039000160075a7 */ /* 0x000e6400080211ff */
[----:B-1----:R-:W-:Y:S05]  /*8040*/  @!P1 BRA `(.L_x_140) ;  /* 0x0000002400c09947 */ /* 0x002fea0003800000 */
.L_x_139:
[----:B------:R-:W-:Y:S05]  /*8050*/  @!P0 BRA `(.L_x_141) ;  /* 0x0000000000408947 */ /* 0x000fea0003800000 */
[----:B------:R-:W2:Y:S01]  /*8060*/  LDCU.64 UR8, c[0x4][0x70] ;  /* 0x01000e00ff0877ac */ /* 0x000ea20008000a00 */
[----:B------:R-:W-:Y:S01]  /*8070*/  MOV R15, 0x0 ;  /* 0x00000000000f7802 */ /* 0x000fe20000000f00 */
[----:B------:R-:W-:Y:S02]  /*8080*/  HFMA2 R12, -RZ, RZ, 0, 5.9604644775390625e-08 ;  /* 0x00000001ff0c7431 */ /* 0x000fe400000001ff */
[----:B------:R-:W-:Y:S02]  /*8090*/  IMAD.MOV.U32 R8, RZ, RZ, 0x192 ;  /* 0x00000192ff087424 */ /* 0x000fe400078e00ff */
[----:B------:R-:W-:Y:S01]  /*80a0*/  IMAD.MOV.U32 R13, RZ, RZ, RZ ;  /* 0x000000ffff0d7224 */ /* 0x000fe200078e00ff */
[----:B------:R-:W4:Y:S01]  /*80b0*/  LDCU.64 UR6, c[0x4][0x78] ;  /* 0x01000f00ff0677ac */ /* 0x000f220008000a00 */
[----:B------:R-:W1:Y:S01]  /*80c0*/  LDC.64 R14, c[0x4][R15] ;  /* 0x010000000f0e7b82 */ /* 0x000e620000000a00 */
[----:B------:R-:W5:Y:S01]  /*80d0*/  LDCU.64 UR4, c[0x4][0x10] ;  /* 0x01000200ff0477ac */ /* 0x000f620008000a00 */
[----:B--2---:R-:W-:Y:S01]  /*80e0*/  MOV R5, UR9 ;  /* 0x0000000900057c02 */ /* 0x004fe20008000f00 */
[----:B------:R-:W-:Y:S01]  /*80f0*/  IMAD.U32 R4, RZ, RZ, UR8 ;  /* 0x00000008ff047e24 */ /* 0x000fe2000f8e00ff */
[----:B----4-:R-:W-:Y:S01]  /*8100*/  MOV R7, UR7 ;  /* 0x0000000700077c02 */ /* 0x010fe20008000f00 */
[----:B------:R-:W-:Y:S01]  /*8110*/  IMAD.U32 R6, RZ, RZ, UR6 ;  /* 0x00000006ff067e24 */ /* 0x000fe2000f8e00ff */
[----:B-----5:R-:W-:Y:S01]  /*8120*/  MOV R11, UR5 ;  /* 0x00000005000b7c02 */ /* 0x020fe20008000f00 */
[----:B------:R-:W-:Y:S02]  /*8130*/  IMAD.U32 R10, RZ, RZ, UR4 ;  /* 0x00000004ff0a7e24 */ /* 0x000fe4000f8e00ff */
[----:B------:R-:W-:Y:S07]  /*8140*/  LEPC R20, `(.L_x_141) ;  /* 0x000000001014794e */ /* 0x000fee0000000000 */
[----:B-1-3--:R-:W-:Y:S05]  /*8150*/  CALL.ABS.NOINC R14 ;  /* 0x000000000e007343 */ /* 0x00afea0003c00000 */
.L_x_141:
[----:B------:R-:W-:Y:S01]  /*8160*/  LOP3.LUT P0, RZ, R76, 0x60, RZ, 0xc0, !PT ;  /* 0x000000604cff7812 */ /* 0x000fe2000780c0ff */
[----:B------:R-:W-:Y:S05]  /*8170*/  WARPSYNC.ALL ;  /* 0x0000000000007948 */ /* 0x000fea0003800000 */
[----:B------:R-:W-:Y:S01]  /*8180*/  R2UR UR4, R2 ;  /* 0x00000000020472ca */ /* 0x000fe200000e0000 */
[----:B------:R-:W2:Y:S01]  /*8190*/  S2UR UR6, SR_CgaCtaId ;  /* 0x00000000000679c3 */ /* 0x000ea20000008800 */
[-C--:B------:R-:W-:Y:S01]  /*81a0*/  F2FP.F16.E4M3.UNPACK_B R2, R16.reuse ;  /* 0x00000010ff02723e */ /* 0x080fe200020006ff */
[----:B------:R-:W-:Y:S01]  /*81b0*/  BSSY.RECONVERGENT B0, `(.L_x_142) ;  /* 0x00000b3000007945 */ /* 0x000fe20003800200 */
[----:B------:R-:W-:Y:S02]  /*81c0*/  F2FP.F16.E4M3.UNPACK_B R16, R16.H1 ;  /* 0x00000010ff10723e */ /* 0x000fe400030006ff */
[----:B------:R-:W-:Y:S01]  /*81d0*/  R2UR UR5, R22 ;  /* 0x00000000160572ca */ /* 0x000fe200000e0000 */
[----:B-1----:R-:W-:Y:S01]  /*81e0*/  HADD2.F32 R0, -RZ, R2.H0_H0 ;  /* 0x20000002ff007230 */ /* 0x002fe20000004100 */
[-C--:B------:R-:W-:Y:S01]  /*81f0*/  F2FP.F16.E4M3.UNPACK_B R42, R17.reuse ;  /* 0x00000011ff2a723e */ /* 0x080fe200020006ff */
[--C-:B------:R-:W-:Y:S01]  /*8200*/  HADD2.F32 R3, -RZ, R16.reuse.H0_H0 ;  /* 0x20000010ff037230 */ /* 0x100fe20000004100 */
[----:B------:R-:W-:Y:S01]  /*8210*/  F2FP.F16.E4M3.UNPACK_B R44, R17.H1 ;  /* 0x00000011ff2c723e */ /* 0x000fe200030006ff */
[----:B------:R-:W-:Y:S01]  /*8220*/  HADD2.F32 R40, -RZ, R16.H1_H1 ;  /* 0x30000010ff287230 */ /* 0x000fe20000004100 */
[-C--:B------:R-:W-:Y:S01]  /*8230*/  F2FP.F16.E4M3.UNPACK_B R46, R18.reuse ;  /* 0x00000012ff2e723e */ /* 0x080fe200020006ff */
[----:B------:R-:W-:Y:S01]  /*8240*/  HADD2.F32 R2, -RZ, R2.H1_H1 ;  /* 0x30000002ff027230 */ /* 0x000fe20000004100 */
[----:B------:R-:W-:Y:S01]  /*8250*/  F2FP.F16.E4M3.UNPACK_B R48, R18.H1 ;  /* 0x00000012ff30723e */ /* 0x000fe200030006ff */
[--C-:B------:R-:W-:Y:S01]  /*8260*/  HADD2.F32 R41, -RZ, R42.reuse.H0_H0 ;  /* 0x2000002aff297230 */ /* 0x100fe20000004100 */
[-C--:B------:R-:W-:Y:S01]  /*8270*/  F2FP.F16.E4M3.UNPACK_B R50, R19.reuse ;  /* 0x00000013ff32723e */ /* 0x080fe200020006ff */
[----:B------:R-:W-:Y:S01]  /*8280*/  HADD2.F32 R42, -RZ, R42.H1_H1 ;  /* 0x3000002aff2a7230 */ /* 0x000fe20000004100 */
[----:B------:R-:W-:Y:S01]  /*8290*/  F2FP.F16.E4M3.UNPACK_B R52, R19.H1 ;  /* 0x00000013ff34723e */ /* 0x000fe200030006ff */
[----:B------:R-:W-:Y:S01]  /*82a0*/  HADD2.F32 R43, -RZ, R44.H0_H0 ;  /* 0x2000002cff2b7230 */ /* 0x000fe20000004100 */
[----:B------:R-:W-:Y:S01]  /*82b0*/  LDTM.16dp32bit_t0_t15.x32 R4, tmem[UR4] ;  /* 0x00000004000479ee */ /* 0x000fe20008a80000 */
[----:B------:R-:W3:Y:S01]  /*82c0*/  LDTM.16dp32bit_t16_t31.x32 R4, tmem[UR4+0x20] ;  /* 0x00002004000479ee */ /* 0x000ee20008aa0000 */
[----:B------:R-:W-:Y:S01]  /*82d0*/  NOP ;  /* 0x0000000000007918 */ /* 0x000fe20000000000 */
[----:B------:R-:W-:Y:S01]  /*82e0*/  UIADD3 UR4, UPT, UPT, UR5, 0x3a0, URZ ;  /* 0x000003a005047890 */ /* 0x000fe2000fffe0ff */
[--C-:B------:R-:W-:Y:S01]  /*82f0*/  HADD2.F32 R45, -RZ, R46.reuse.H0_H0 ;  /* 0x2000002eff2d7230 */ /* 0x100fe20000004100 */
[----:B------:R-:W-:Y:S01]  /*8300*/  F2FP.F16.E4M3.UNPACK_B R54, R64 ;  /* 0x00000040ff36723e */ /* 0x000fe200020006ff */
[----:B------:R-:W-:Y:S01]  /*8310*/  HADD2.F32 R46, -RZ, R46.H1_H1 ;  /* 0x3000002eff2e7230 */ /* 0x000fe20000004100 */
[-C--:B------:R-:W-:Y:S01]  /*8320*/  F2FP.F16.E4M3.UNPACK_B R58, R65.reuse ;  /* 0x00000041ff3a723e */ /* 0x080fe200020006ff */
[--C-:B------:R-:W-:Y:S01]  /*8330*/  HADD2.F32 R49, -RZ, R50.reuse.H0_H0 ;  /* 0x20000032ff317230 */ /* 0x100fe20000004100 */
[----:B------:R-:W-:Y:S01]  /*8340*/  F2FP.F16.E4M3.UNPACK_B R62, R66 ;  /* 0x00000042ff3e723e */ /* 0x000fe200020006ff */
[----:B------:R-:W-:Y:S01]  /*8350*/  HADD2.F32 R50, -RZ, R50.H1_H1 ;  /* 0x30000032ff327230 */ /* 0x000fe20000004100 */
[----:B------:R-:W-:Y:S01]  /*8360*/  F2FP.F16.E4M3.UNPACK_B R56, R64.H1 ;  /* 0x00000040ff38723e */ /* 0x000fe200030006ff */
[--C-:B------:R-:W-:Y:S01]  /*8370*/  HADD2.F32 R53, -RZ, R54.reuse.H0_H0 ;  /* 0x20000036ff357230 */ /* 0x100fe20000004100 */
[----:B------:R-:W-:Y:S01]  /*8380*/  F2FP.F16.E4M3.UNPACK_B R60, R65.H1 ;  /* 0x00000041ff3c723e */ /* 0x000fe200030006ff */
[----:B------:R-:W-:Y:S01]  /*8390*/  HADD2.F32 R54, -RZ, R54.H1_H1 ;  /* 0x30000036ff367230 */ /* 0x000fe20000004100 */
[-C--:B------:R-:W-:Y:S01]  /*83a0*/  F2FP.F16.E4M3.UNPACK_B R65, R67.reuse ;  /* 0x00000043ff41723e */ /* 0x080fe200020006ff */
[--C-:B------:R-:W-:Y:S01]  /*83b0*/  HADD2.F32 R57, -RZ, R58.reuse.H0_H0 ;  /* 0x2000003aff397230 */ /* 0x100fe20000004100 */
[----:B------:R-:W-:Y:S01]  /*83c0*/  F2FP.F16.E4M3.UNPACK_B R64, R66.H1 ;  /* 0x00000042ff40723e */ /* 0x000fe200030006ff */
[----:B------:R-:W-:Y:S01]  /*83d0*/  HADD2.F32 R58, -RZ, R58.H1_H1 ;  /* 0x3000003aff3a7230 */ /* 0x000fe20000004100 */
[----:B------:R-:W-:Y:S01]  /*83e0*/  F2FP.F16.E4M3.UNPACK_B R67, R67.H1 ;  /* 0x00000043ff43723e */ /* 0x000fe200030006ff */
[--C-:B------:R-:W-:Y:S01]  /*83f0*/  HADD2.F32 R61, -RZ, R62.reuse.H0_H0 ;  /* 0x2000003eff3d7230 */ /* 0x100fe20000004100 */
[----:B------:R-:W-:Y:S01]  /*8400*/  IADD3 R36, PT, PT, R36, 0x1, RZ ;  /* 0x0000000124247810 */ /* 0x000fe20007ffe0ff */
[----:B------:R-:W-:Y:S02]  /*8410*/  HADD2.F32 R62, -RZ, R62.H1_H1 ;  /* 0x3000003eff3e7230 */ /* 0x000fe40000004100 */
[----:B------:R-:W-:Y:S01]  /*8420*/  HADD2.F32 R44, -RZ, R44.H1_H1 ;  /* 0x3000002cff2c7230 */ /* 0x000fe20000004100 */
[----:B--2---:R-:W-:Y:S01]  /*8430*/  UPRMT UR4, UR6, 0x654, UR4 ;  /* 0x0000065406047896 */ /* 0x004fe20008000004 */
[C---:B---3--:R-:W-:Y:S01]  /*8440*/  FMUL R4, R38.reuse, R4 ;  /* 0x0000000426047220 */ /* 0x048fe20000400000 */
[C---:B------:R-:W-:Y:S01]  /*8450*/  FMUL R5, R38.reuse, R5 ;  /* 0x0000000526057220 */ /* 0x040fe20000400000 */
[C---:B------:R-:W-:Y:S01]  /*8460*/  FMUL R8, R38.reuse, R8 ;  /* 0x0000000826087220 */ /* 0x040fe20000400000 */
[C---:B------:R-:W-:Y:S01]  /*8470*/  FMUL R9, R38.reuse, R9 ;  /* 0x0000000926097220 */ /* 0x040fe20000400000 */
[C---:B------:R-:W-:Y:S01]  /*8480*/  FFMA R4, R39.reuse, R0, R4 ;  /* 0x0000000027047223 */ /* 0x040fe20000000004 */
[C---:B------:R-:W-:Y:S01]  /*8490*/  FFMA R5, R39.reuse, R2, R5 ;  /* 0x0000000227057223 */ /* 0x040fe20000000005 */
[C---:B------:R-:W-:Y:S01]  /*84a0*/  FMUL R12, R38.reuse, R12 ;  /* 0x0000000c260c7220 */ /* 0x040fe20000400000 */
[C---:B------:R-:W-:Y:S01]  /*84b0*/  FMUL R13, R38.reuse, R13 ;  /* 0x0000000d260d7220 */ /* 0x040fe20000400000 */
[----:B------:R-:W-:Y:S01]  /*84c0*/  SYNCS.ARRIVE.TRANS64.RED.A1T0 RZ, [UR4], RZ ;  /* 0x000000ffffff79a7 */ /* 0x000fe20008100404 */
[C---:B------:R-:W-:Y:S01]  /*84d0*/  FMUL R16, R38.reuse, R16 ;  /* 0x0000001026107220 */ /* 0x040fe20000400000 */
        /* <DEDUP_REMOVED lines=10> */
[C---:B------:R-:W-:Y:S01]  /*8580*/  FFMA R6, R39.reuse, R3, R6 ;  /* 0x0000000327067223 */ /* 0x040fe20000000006 */
[C---:B------:R-:W-:Y:S01]  /*8590*/  FFMA R7, R39.reuse, R40, R7 ;  /* 0x0000002827077223 */ /* 0x040fe20000000007 */
[C---:B------:R-:W-:Y:S01]  /*85a0*/  FFMA R8, R39.reuse, R41, R8 ;  /* 0x0000002927087223 */ /* 0x040fe20000000008 */
[C---:B------:R-:W-:Y:S01]  /*85b0*/  FFMA R9, R39.reuse, R42, R9 ;  /* 0x0000002a27097223 */ /* 0x040fe20000000009 */
[--C-:B------:R-:W-:Y:S02]  /*85c0*/  HADD2.F32 R47, -RZ, R48.reuse.H0_H0 ;  /* 0x20000030ff2f7230 */ /* 0x100fe40000004100 */
[----:B------:R-:W-:Y:S01]  /*85d0*/  FFMA R10, R39, R43, R10 ;  /* 0x0000002b270a7223 */ /* 0x000fe2000000000a */
[----:B------:R-:W-:Y:S01]  /*85e0*/  F2FP.SATFINITE.E4M3.F32.PACK_AB_MERGE_C R90, R7, R6, RZ ;  /* 0x00000006075a723e */ /* 0x000fe200048070ff */
[C---:B------:R-:W-:Y:S01]  /*85f0*/  FFMA R11, R39.reuse, R44, R11 ;  /* 0x0000002c270b7223 */ /* 0x040fe2000000000b */
[C---:B------:R-:W-:Y:S01]  /*8600*/  FFMA R12, R39.reuse, R45, R12 ;  /* 0x0000002d270c7223 */ /* 0x040fe2000000000c */
[----:B------:R-:W-:Y:S01]  /*8610*/  FFMA R13, R39, R46, R13 ;  /* 0x0000002e270d7223 */ /* 0x000fe2000000000d */
[C---:B------:R-:W-:Y:S01]  /*8620*/  FMUL R7, R38.reuse, R24 ;  /* 0x0000001826077220 */ /* 0x040fe20000400000 */
[C---:B------:R-:W-:Y:S01]  /*8630*/  FMUL R24, R38.reuse, R29 ;  /* 0x0000001d26187220 */ /* 0x040fe20000400000 */
[C---:B------:R-:W-:Y:S01]  /*8640*/  FMUL R29, R38.reuse, R34 ;  /* 0x00000022261d7220 */ /* 0x040fe20000400000 */
[----:B------:R-:W-:Y:S01]  /*8650*/  F2FP.SATFINITE.E4M3.F32.PACK_AB_MERGE_C R10, R11, R10, RZ ;  /* 0x0000000a0b0a723e */ /* 0x000fe200048070ff */
[--C-:B------:R-:W-:Y:S02]  /*8660*/  HADD2.F32 R40, -RZ, R65.reuse.H0_H0 ;  /* 0x20000041ff287230 */ /* 0x100fe40000004100 */
[C---:B------:R-:W-:Y:S01]  /*8670*/  FMUL R14, R38.reuse, R14 ;  /* 0x0000000e260e7220 */ /* 0x040fe20000400000 */
[----:B------:R-:W-:Y:S02]  /*8680*/  HADD2.F32 R48, -RZ, R48.H1_H1 ;  /* 0x30000030ff307230 */ /* 0x000fe40000004100 */
[C---:B------:R-:W-:Y:S01]  /*8690*/  FMUL R15, R38.reuse, R15 ;  /* 0x0000000f260f7220 */ /* 0x040fe20000400000 */
[--C-:B------:R-:W-:Y:S02]  /*86a0*/  HADD2.F32 R51, -RZ, R52.reuse.H0_H0 ;  /* 0x20000034ff337230 */ /* 0x100fe40000004100 */
[C---:B------:R-:W-:Y:S01]  /*86b0*/  FFMA R14, R39.reuse, R47, R14 ;  /* 0x0000002f270e7223 */ /* 0x040fe2000000000e */
[----:B------:R-:W-:Y:S02]  /*86c0*/  HADD2.F32 R65, -RZ, R65.H1_H1 ;  /* 0x30000041ff417230 */ /* 0x000fe40000004100 */
[C---:B------:R-:W-:Y:S01]  /*86d0*/  FFMA R15, R39.reuse, R48, R15 ;  /* 0x00000030270f7223 */ /* 0x040fe2000000000f */
[C---:B------:R-:W-:Y:S01]  /*86e0*/  FFMA R16, R39.reuse, R49, R16 ;  /* 0x0000003127107223 */ /* 0x040fe20000000010 */
[C---:B------:R-:W-:Y:S01]  /*86f0*/  FFMA R17, R39.reuse, R50, R17 ;  /* 0x0000003227117223 */ /* 0x040fe20000000011 */
[----:B------:R-:W-:Y:S02]  /*8700*/  HADD2.F32 R52, -RZ, R52.H1_H1 ;  /* 0x30000034ff347230 */ /* 0x000fe40000004100 */
[C---:B------:R-:W-:Y:S01]  /*8710*/  FMUL R18, R38.reuse, R18 ;  /* 0x0000001226127220 */ /* 0x040fe20000400000 */
[C---:B------:R-:W-:Y:S01]  /*8720*/  FMUL R19, R38.reuse, R19 ;  /* 0x0000001326137220 */ /* 0x040fe20000400000 */
[--C-:B------:R-:W-:Y:S02]  /*8730*/  HADD2.F32 R55, -RZ, R56.reuse.H0_H0 ;  /* 0x20000038ff377230 */ /* 0x100fe40000004100 */
[C---:B------:R-:W-:Y:S01]  /*8740*/  FMUL R3, R38.reuse, R22 ;  /* 0x0000001626037220 */ /* 0x040fe20000400000 */
[C---:B------:R-:W-:Y:S01]  /*8750*/  FFMA R18, R39.reuse, R51, R18 ;  /* 0x0000003327127223 */ /* 0x040fe20000000012 */
[----:B------:R-:W-:Y:S02]  /*8760*/  HADD2.F32 R56, -RZ, R56.H1_H1 ;  /* 0x30000038ff387230 */ /* 0x000fe40000004100 */
[C---:B------:R-:W-:Y:S01]  /*8770*/  FFMA R19, R39.reuse, R52, R19 ;  /* 0x0000003427137223 */ /* 0x040fe20000000013 */
[C---:B------:R-:W-:Y:S01]  /*8780*/  FMUL R6, R38.reuse, R23 ;  /* 0x0000001726067220 */ /* 0x040fe20000400000 */
[C---:B------:R-:W-:Y:S01]  /*8790*/  FFMA R0, R39.reuse, R53, R0 ;  /* 0x0000003527007223 */ /* 0x040fe20000000000 */
[C---:B------:R-:W-:Y:S01]  /*87a0*/  FFMA R2, R39.reuse, R54, R2 ;  /* 0x0000003627027223 */ /* 0x040fe20000000002 */
[--C-:B------:R-:W-:Y:S02]  /*87b0*/  HADD2.F32 R59, -RZ, R60.reuse.H0_H0 ;  /* 0x2000003cff3b7230 */ /* 0x100fe40000004100 */
[C---:B------:R-:W-:Y:S01]  /*87c0*/  FFMA R3, R39.reuse, R55, R3 ;  /* 0x0000003727037223 */ /* 0x040fe20000000003 */
[----:B------:R-:W-:Y:S02]  /*87d0*/  HADD2.F32 R60, -RZ, R60.H1_H1 ;  /* 0x3000003cff3c7230 */ /* 0x000fe40000004100 */
[C---:B------:R-:W-:Y:S01]  /*87e0*/  FMUL R21, R38.reuse, R26 ;  /* 0x0000001a26157220 */ /* 0x040fe20000400000 */
[C---:B------:R-:W-:Y:S01]  /*87f0*/  FMUL R22, R38.reuse, R27 ;  /* 0x0000001b26167220 */ /* 0x040fe20000400000 */
[C---:B------:R-:W-:Y:S01]  /*8800*/  FFMA R6, R39.reuse, R56, R6 ;  /* 0x0000003827067223 */ /* 0x040fe20000000006 */
[C---:B------:R-:W-:Y:S01]  /*8810*/  FFMA R7, R39.reuse, R57, R7 ;  /* 0x0000003927077223 */ /* 0x040fe20000000007 */
[C---:B------:R-:W-:Y:S01]  /*8820*/  FMUL R23, R38.reuse, R28 ;  /* 0x0000001c26177220 */ /* 0x040fe20000400000 */
[C---:B------:R-:W-:Y:S01]  /*8830*/  FFMA R20, R39.reuse, R58, R20 ;  /* 0x0000003a27147223 */ /* 0x040fe20000000014 */
[--C-:B------:R-:W-:Y:S02]  /*8840*/  HADD2.F32 R63, -RZ, R64.reuse.H0_H0 ;  /* 0x20000040ff3f7230 */ /* 0x100fe40000004100 */
[C---:B------:R-:W-:Y:S01]  /*8850*/  FFMA R21, R39.reuse, R59, R21 ;  /* 0x0000003b27157223 */ /* 0x040fe20000000015 */
[----:B------:R-:W-:Y:S02]  /*8860*/  HADD2.F32 R64, -RZ, R64.H1_H1 ;  /* 0x30000040ff407230 */ /* 0x000fe40000004100 */
[C---:B------:R-:W-:Y:S01]  /*8870*/  FFMA R22, R39.reuse, R60, R22 ;  /* 0x0000003c27167223 */ /* 0x040fe20000000016 */
[C---:B------:R-:W-:Y:S01]  /*8880*/  FMUL R26, R38.reuse, R31 ;  /* 0x0000001f261a7220 */ /* 0x040fe20000400000 */
[C---:B------:R-:W-:Y:S01]  /*8890*/  FMUL R27, R38.reuse, R32 ;  /* 0x00000020261b7220 */ /* 0x040fe20000400000 */
[C---:B------:R-:W-:Y:S01]  /*88a0*/  FFMA R23, R39.reuse, R61, R23 ;  /* 0x0000003d27177223 */ /* 0x040fe20000000017 */
[----:B------:R-:W-:Y:S01]  /*88b0*/  FMUL R28, R38, R33 ;  /* 0x00000021261c7220 */ /* 0x000fe20000400000 */
[C---:B------:R-:W-:Y:S01]  /*88c0*/  FFMA R24, R39.reuse, R62, R24 ;  /* 0x0000003e27187223 */ /* 0x040fe20000000018 */
[--C-:B------:R-:W-:Y:S02]  /*88d0*/  HADD2.F32 R66, -RZ, R67.reuse.H0_H0 ;  /* 0x20000043ff427230 */ /* 0x100fe40000004100 */
[C---:B------:R-:W-:Y:S01]  /*88e0*/  FFMA R25, R39.reuse, R63, R25 ;  /* 0x0000003f27197223 */ /* 0x040fe20000000019 */
[----:B------:R-:W-:Y:S02]  /*88f0*/  HADD2.F32 R67, -RZ, R67.H1_H1 ;  /* 0x30000043ff437230 */ /* 0x000fe40000004100 */
[----:B------:R-:W-:Y:S01]  /*8900*/  FFMA R26, R39, R64, R26 ;  /* 0x00000040271a7223 */ /* 0x000fe2000000001a */
[----:B------:R-:W-:Y:S01]  /*8910*/  F2FP.SATFINITE.E4M3.F32.PACK_AB_MERGE_C R14, R15, R14, RZ ;  /* 0x0000000e0f0e723e */ /* 0x000fe200048070ff */
[----:B------:R-:W-:Y:S01]  /*8920*/  FFMA R27, R39, R40, R27 ;  /* 0x00000028271b7223 */ /* 0x000fe2000000001b */
[----:B------:R-:W-:Y:S01]  /*8930*/  F2FP.SATFINITE.E4M3.F32.PACK_AB_MERGE_C R18, R19, R18, RZ ;  /* 0x000000121312723e */ /* 0x000fe200048070ff */
[C---:B------:R-:W-:Y:S01]  /*8940*/  FFMA R28, R39.reuse, R65, R28 ;  /* 0x00000041271c7223 */ /* 0x040fe2000000001c */
[C---:B------:R-:W-:Y:S01]  /*8950*/  FFMA R29, R39.reuse, R66, R29 ;  /* 0x00000042271d7223 */ /* 0x040fe2000000001d */
[----:B------:R-:W-:Y:S01]  /*8960*/  FFMA R30, R39, R67, R30 ;  /* 0x00000043271e7223 */ /* 0x000fe2000000001e */
[----:B------:R-:W-:Y:S02]  /*8970*/  F2FP.SATFINITE.E4M3.F32.PACK_AB_MERGE_C R32, R5, R4, R90 ;  /* 0x000000040520723e */ /* 0x000fe4000480705a */
[----:B------:R-:W-:Y:S02]  /*8980*/  F2FP.SATFINITE.E4M3.F32.PACK_AB_MERGE_C R33, R9, R8, R10 ;  /* 0x000000080921723e */ /* 0x000fe4000480700a */
[----:B------:R-:W-:Y:S02]  /*8990*/  F2FP.SATFINITE.E4M3.F32.PACK_AB_MERGE_C R34, R13, R12, R14 ;  /* 0x0000000c0d22723e */ /* 0x000fe4000480700e */
[----:B------:R-:W-:Y:S02]  /*89a0*/  F2FP.SATFINITE.E4M3.F32.PACK_AB_MERGE_C R35, R17, R16, R18 ;  /* 0x000000101123723e */ /* 0x000fe40004807012 */
[----:B------:R-:W-:Y:S02]  /*89b0*/  F2FP.SATFINITE.E4M3.F32.PACK_AB_MERGE_C R3, R6, R3, RZ ;  /* 0x000000030603723e */ /* 0x000fe400048070ff */
[----:B------:R-:W-:Y:S01]  /*89c0*/  F2FP.SATFINITE.E4M3.F32.PACK_AB_MERGE_C R5, R22, R21, RZ ;  /* 0x000000151605723e */ /* 0x000fe200048070ff */
[----:B------:R1:W-:Y:S01]  /*89d0*/  STS.128 [R81+UR43+0x1400], R32 ;  /* 0x0014002051007988 */ /* 0x0003e20008000c2b */
[----:B------:R-:W-:Y:S02]  /*89e0*/  F2FP.SATFINITE.E4M3.F32.PACK_AB_MERGE_C R6, R26, R25, RZ ;  /* 0x000000191a06723e */ /* 0x000fe400048070ff */
[----:B------:R-:W-:Y:S02]  /*89f0*/  F2FP.SATFINITE.E4M3.F32.PACK_AB_MERGE_C R29, R30, R29, RZ ;  /* 0x0000001d1e1d723e */ /* 0x000fe400048070ff */
[----:B------:R-:W-:Y:S02]  /*8a00*/  F2FP.SATFINITE.E4M3.F32.PACK_AB_MERGE_C R5, R20, R7, R5 ;  /* 0x000000071405723e */ /* 0x000fe40004807005 */
[----:B------:R-:W-:Y:S02]  /*8a10*/  F2FP.SATFINITE.E4M3.F32.PACK_AB_MERGE_C R4, R2, R0, R3 ;  /* 0x000000000204723e */ /* 0x000fe40004807003 */
[----:B------:R-:W-:Y:S02]  /*8a20*/  F2FP.SATFINITE.E4M3.F32.PACK_AB_MERGE_C R6, R24, R23, R6 ;  /* 0x000000171806723e */ /* 0x000fe40004807006 */
[----:B------:R-:W-:Y:S05]  /*8a30*/  F2FP.SATFINITE.E4M3.F32.PACK_AB_MERGE_C R7, R28, R27, R29 ;  /* 0x0000001b1c07723e */ /* 0x000fea000480701d */
[----:B------:R1:W-:Y:S01]  /*8a40*/  STS.128 [R80+0x1010], R4 ;  /* 0x0010100450007388 */ /* 0x0003e20000000c00 */
[----:B------:R-:W-:Y:S01]  /*8a50*/  @!PT LDS RZ, [RZ] ;  /* 0x00000000fffff984 */ /* 0x000fe20000000800 */
[----:B------:R-:W-:Y:S01]  /*8a60*/  @!PT LDS RZ, [RZ] ;  /* 0x00000000fffff984 */ /* 0x000fe20000000800 */
[----:B------:R-:W-:Y:S01]  /*8a70*/  @!PT LDS RZ, [RZ] ;  /* 0x00000000fffff984 */ /* 0x000fe20000000800 */
[----:B------:R-:W-:Y:S01]  /*8a80*/  @!PT LDS RZ, [RZ] ;  /* 0x00000000fffff984 */ /* 0x000fe20000000800 */
[----:B------:R2:W-:Y:S07]  /*8a90*/  MEMBAR.ALL.CTA ;  /* 0x0000000000007992 */ /* 0x0005ee0000008000 */
[----:B--2---:R-:W2:Y:S02]  /*8aa0*/  FENCE.VIEW.ASYNC.S ;  /* 0x00000000000073c6 */ /* 0x004ea40000000000 */
[----:B--2---:R-:W-:Y:S06]  /*8ab0*/  BAR.SYNC.DEFER_BLOCKING 0x1, 0x80 ;  /* 0x0042000000007b1d */ /* 0x004fec0000010000 */
[----:B------:R-:W-:Y:S05]  /*8ac0*/  @P0 BRA `(.L_x_143) ;  /* 0x0000000000840947 */ /* 0x000fea0003800000 */
[----:B------:R-:W2:Y:S01]  /*8ad0*/  LDCU UR13, c[0x0][0xba0] ;  /* 0x00017400ff0d77ac */ /* 0x000ea20008000800 */
[----:B------:R-:W-:Y:S02]  /*8ae0*/  USHF.L.U32 UR10, UR46, 0x6, URZ ;  /* 0x000000062e0a7899 */ /* 0x000fe400080006ff */
[----:B------:R-:W-:Y:S02]  /*8af0*/  UISETP.NE.AND UP0, UPT, UR56, 0x1, UPT ;  /* 0x000000013800788c */ /* 0x000fe4000bf05270 */
[----:B------:R-:W-:Y:S01]  /*8b00*/  UIMAD.WIDE.U32 UR4, UR10, UR57, URZ ;  /* 0x000000390a0472a5 */ /* 0x000fe2000f8e00ff */
[----:B------:R-:W3:Y:S01]  /*8b10*/  LDCU.64 UR14, c[0x0][0x348] ;  /* 0x00006900ff0e77ac */ /* 0x000ee20008000a00 */
[----:B------:R-:W-:Y:S02]  /*8b20*/  UIADD3 UR8, UPT, UPT, UR43, 0x1400, URZ ;  /* 0x000014002b087890 */ /* 0x000fe4000fffe0ff */
[----:B------:R-:W-:Y:S02]  /*8b30*/  UISETP.NE.AND UP1, UPT, UR62, 0x1, UPT ;  /* 0x000000013e00788c */ /* 0x000fe4000bf25270 */
[----:B------:R-:W-:Y:S02]  /*8b40*/  USHF.L.U32 UR9, UR47, 0x6, URZ ;  /* 0x000000062f097899 */ /* 0x000fe400080006ff */
[----:B------:R-:W-:Y:S01]  /*8b50*/  MOV R89, UR8 ;  /* 0x0000000800597c02 */ /* 0x000fe20008000f00 */
[----:B------:R-:W-:Y:S02]  /*8b60*/  UMOV UR4, UR5 ;  /* 0x0000000500047c82 */ /* 0x000fe40008000000 */
[----:B------:R-:W-:Y:S01]  /*8b70*/  USHF.R.U32.HI UR4, URZ, UR58, UR4 ;  /* 0x0000003aff047299 */ /* 0x000fe20008011604 */
[----:B------:R-:W-:Y:S03]  /*8b80*/  R2UR UR8, R89 ;  /* 0x00000000590872ca */ /* 0x000fe600000e0000 */
[----:B------:R-:W-:Y:S02]  /*8b90*/  USEL UR11, UR10, UR4, !UP0 ;  /* 0x000000040a0b7287 */ /* 0x000fe4000c000000 */
[----:B------:R-:W-:Y:S02]  /*8ba0*/  UISETP.NE.AND UP0, UPT, UR59, 0x1, UPT ;  /* 0x000000013b00788c */ /* 0x000fe4000bf05270 */
[----:B------:R-:W-:Y:S07]  /*8bb0*/  UIMAD.WIDE.U32 UR4, UR11, UR60, URZ ;  /* 0x0000003c0b0472a5 */ /* 0x000fee000f8e00ff */
[----:B------:R-:W-:Y:S02]  /*8bc0*/  UMOV UR4, UR5 ;  /* 0x0000000500047c82 */ /* 0x000fe40008000000 */
[----:B------:R-:W-:Y:S04]  /*8bd0*/  USHF.R.U32.HI UR4, URZ, UR61, UR4 ;  /* 0x0000003dff047299 */ /* 0x000fe80008011604 */
[----:B------:R-:W-:Y:S02]  /*8be0*/  USEL UR12, UR11, UR4, !UP0 ;  /* 0x000000040b0c7287 */ /* 0x000fe4000c000000 */
[----:B---3--:R-:W-:Y:S02]  /*8bf0*/  UIADD3 UR4, UP0, UPT, UR14, 0x780, URZ ;  /* 0x000007800e047890 */ /* 0x008fe4000ff1e0ff */
[----:B------:R-:W-:Y:S07]  /*8c00*/  UIMAD.WIDE.U32 UR6, UR12, UR63, URZ ;  /* 0x0000003f0c0672a5 */ /* 0x000fee000f8e00ff */
[----:B------:R-:W-:Y:S01]  /*8c10*/  UMOV UR5, UR7 ;  /* 0x0000000700057c82 */ /* 0x000fe20008000000 */
[----:B------:R-:W-:Y:S02]  /*8c20*/  UIADD3 UR7, UPT, UPT, -UR11, URZ, URZ ;  /* 0x000000ff0b077290 */ /* 0x000fe4000fffe1ff */
[----:B--2---:R-:W-:Y:S02]  /*8c30*/  USHF.R.U32.HI UR5, URZ, UR13, UR5 ;  /* 0x0000000dff057299 */ /* 0x004fe40008011605 */
[----:B------:R-:W-:Y:S02]  /*8c40*/  UIMAD UR10, UR56, UR7, UR10 ;  /* 0x00000007380a72a4 */ /* 0x000fe4000f8e020a */
[----:B------:R-:W-:Y:S02]  /*8c50*/  USEL UR13, UR12, UR5, !UP1 ;  /* 0x000000050c0d7287 */ /* 0x000fe4000c800000 */
[----:B------:R-:W-:Y:S02]  /*8c60*/  UIADD3 UR5, UPT, UPT, -UR12, URZ, URZ ;  /* 0x000000ff0c057290 */ /* 0x000fe4000fffe1ff */
[----:B------:R-:W-:Y:S02]  /*8c70*/  UIADD3 UR6, UPT, UPT, -UR13, URZ, URZ ;  /* 0x000000ff0d067290 */ /* 0x000fe4000fffe1ff */
[----:B------:R-:W-:Y:S02]  /*8c80*/  UIMAD UR11, UR59, UR5, UR11 ;  /* 0x000000053b0b72a4 */ /* 0x000fe4000f8e020b */
[----:B------:R-:W-:Y:S02]  /*8c90*/  UIMAD UR12, UR62, UR6, UR12 ;  /* 0x000000063e0c72a4 */ /* 0x000fe4000f8e020c */
[----:B------:R-:W-:Y:S09]  /*8ca0*/  UIADD3.X UR5, UPT, UPT, URZ, UR15, URZ, UP0, !UPT ;  /* 0x0000000fff057290 */ /* 0x000ff200087fe4ff */
[----:B------:R2:W-:Y:S01]  /*8cb0*/  UTMASTG.5D.IM2COL [UR8], [UR4] ;  /* 0x00000008040073b5 */ /* 0x0005e20008060000 */
[----:B------:R0:W-:Y:S01]  /*8cc0*/  UTMACMDFLUSH ;  /* 0x00000000000079b7 */ /* 0x0001e20000000000 */
[----:B--2---:R-:W-:Y:S04]  /*8cd0*/  DEPBAR.LE SB0, 0x0 ;  /* 0x000080000000791a */ /* 0x004fe80000000000 */
.L_x_143:
[----:B------:R-:W-:Y:S05]  /*8ce0*/  BSYNC.RECONVERGENT B0 ;  /* 0x0000000000007941 */ /* 0x000fea0003800200 */
.L_x_142:
[----:B------:R-:W-:Y:S01]  /*8cf0*/  R2UR UR5, R86 ;  /* 0x00000000560572ca */ /* 0x000fe200000e0000 */
[----:B------:R-:W-:Y:S01]  /*8d00*/  BAR.SYNC.DEFER_BLOCKING 0x1, 0x80 ;  /* 0x0042000000007b1d */ /* 0x000fe20000010000 */
[----:B------:R-:W-:Y:S01]  /*8d10*/  R2UR UR4, R87 ;  /* 0x00000000570472ca */ /* 0x000fe200000e0000 */
[----:B------:R-:W-:Y:S01]  /*8d20*/  UISETP.NE.AND UP0, UPT, UR45, URZ, UPT ;  /* 0x000000ff2d00728c */ /* 0x000fe2000bf05270 */
[----:B------:R-:W-:Y:S02]  /*8d30*/  ISETP.NE.AND P0, PT, R36, 0x2, PT ;  /* 0x000000022400780c */ /* 0x000fe40003f05270 */
[----:B------:R-:W-:Y:S02]  /*8d40*/  LOP3.LUT R78, R78, 0x1, RZ, 0x3c, !PT ;  /* 0x000000014e4e7812 */ /* 0x000fe400078e3cff */
[----:B------:R-:W-:Y:S02]  /*8d50*/  SEL R0, RZ, 0x1, P0 ;  /* 0x00000001ff007807 */ /* 0x000fe40000000000 */
[----:B------:R-:W-:Y:S02]  /*8d60*/  SEL R36, R36, RZ, P0 ;  /* 0x000000ff24247207 */ /* 0x000fe40000000000 */
[----:B------:R-:W-:Y:S01]  /*8d70*/  LOP3.LUT R79, R79, R0, RZ, 0x3c, !PT ;  /* 0x000000004f4f7212 */ /* 0x000fe200078e3cff */
[----:B------:R-:W-:Y:S02]  /*8d80*/  UIADD3 UR47, UPT, UPT, UR36, UR5, URZ ;  /* 0x00000005242f7290 */ /* 0x000fe4000fffe0ff */
[----:B------:R-:W-:Y:S01]  /*8d90*/  UIADD3 UR46, UPT, UPT, UR37, UR4, URZ ;  /* 0x00000004252e7290 */ /* 0x000fe2000fffe0ff */
[----:B------:R-:W-:Y:S01]  /*8da0*/  UMOV UR44, UR54 ;  /* 0x00000036002c7c82 */ /* 0x000fe20008000000 */
[----:B------:R-:W-:Y:S10]  /*8db0*/  BRA.U UP0, `(.L_x_144) ;  /* 0xffffffe100e47547 */ /* 0x000ff4000b83ffff */
[----:B------:R-:W-:Y:S05]  /*8dc0*/  EXIT ;  /* 0x000000000000794d */ /* 0x000fea0003800000 */
.L_x_25:
[----:B------:R-:W-:Y:S07]  /*8dd0*/  MOV R0, UR9 ;  /* 0x0000000900007c02 */ /* 0x000fee0008000f00 */
.L_x_145:
[----:B--2---:R2:W3:Y:S02]  /*8de0*/  SYNCS.PHASECHK.TRANS64.TRYWAIT P0, [R0+URZ+0x1b0], R5 ;  /* 0x0001b005000075a7 */ /* 0x0044e400080011ff */
[----:B---3--:R-:W-:Y:S05]  /*8df0*/  @!P0 NANOSLEEP.SYNCS 0x989680 ;  /* 0x009896800000895d */ /* 0x008fea0003900000 */
[----:B------:R-:W3:Y:S02]  /*8e00*/  @!P0 SYNCS.PHASECHK.TRANS64 P0, [R0+URZ+0x1b0], R5 ;  /* 0x0001b005000085a7 */ /* 0x000ee400080010ff */
[----:B---3--:R-:W-:Y:S05]  /*8e10*/  @!P0 BRA `(.L_x_145) ;  /* 0xfffffffc00f08947 */ /* 0x008fea000383ffff */
[----:B------:R-:W-:Y:S05]  /*8e20*/  BRA `(.L_x_24) ;  /* 0xffffff9000ac7947 */ /* 0x000fea000383ffff */
.L_x_32:
[----:B------:R-:W-:Y:S07]  /*8e30*/  MOV R0, UR9 ;  /* 0x0000000900007c02 */ /* 0x000fee0008000f00 */
.L_x_146:
[----:B-1----:R1:W2:Y:S02]  /*8e40*/  SYNCS.PHASECHK.TRANS64.TRYWAIT P0, [R0+URZ+0x1b0], R5 ;  /* 0x0001b005000075a7 */ /* 0x0022a400080011ff */
[----:B--2---:R-:W-:Y:S05]  /*8e50*/  @!P0 NANOSLEEP.SYNCS 0x989680 ;  /* 0x009896800000895d */ /* 0x004fea0003900000 */
[----:B------:R-:W2:Y:S02]  /*8e60*/  @!P0 SYNCS.PHASECHK.TRANS64 P0, [R0+URZ+0x1b0], R5 ;  /* 0x0001b005000085a7 */ /* 0x000ea400080010ff */
[----:B--2---:R-:W-:Y:S05]  /*8e70*/  @!P0 BRA `(.L_x_146) ;  /* 0xfffffffc00f08947 */ /* 0x004fea000383ffff */
[----:B------:R-:W-:Y:S05]  /*8e80*/  BRA `(.L_x_31) ;  /* 0xffffff9800447947 */ /* 0x000fea000383ffff */
.L_x_37:
[----:B-1----:R-:W-:-:S07]  /*8e90*/  MOV R0, UR29 ;  /* 0x0000001d00007c02 */ /* 0x002fce0008000f00 */
.L_x_147:
[----:B-1----:R1:W2:Y:S02]  /*8ea0*/  SYNCS.PHASECHK.TRANS64.TRYWAIT P0, [R0+URZ+0x380], R4 ;  /* 0x00038004000075a7 */ /* 0x0022a400080011ff */
[----:B--2---:R-:W-:Y:S05]  /*8eb0*/  @!P0 NANOSLEEP.SYNCS 0x989680 ;  /* 0x009896800000895d */ /* 0x004fea0003900000 */
[----:B------:R-:W2:Y:S02]  /*8ec0*/  @!P0 SYNCS.PHASECHK.TRANS64 P0, [R0+URZ+0x380], R4 ;  /* 0x00038004000085a7 */ /* 0x000ea400080010ff */
[----:B--2---:R-:W-:Y:S05]  /*8ed0*/  @!P0 BRA `(.L_x_147) ;  /* 0xfffffffc00f08947 */ /* 0x004fea000383ffff */
[----:B------:R-:W-:Y:S05]  /*8ee0*/  BRA `(.L_x_148) ;  /* 0xffffff9c00247947 */ /* 0x000fea000383ffff */
.L_x_41:
[----:B------:R-:W-:-:S07]  /*8ef0*/  MOV R0, UR4 ;  /* 0x0000000400007c02 */ /* 0x000fce0008000f00 */
.L_x_149:
[----:B-1----:R1:W2:Y:S02]  /*8f00*/  SYNCS.PHASECHK.TRANS64.TRYWAIT P0, [R0+URZ], R2 ;  /* 0x00000002000075a7 */ /* 0x0022a400080011ff */
[----:B--2---:R-:W-:Y:S05]  /*8f10*/  @!P0 NANOSLEEP.SYNCS 0x989680 ;  /* 0x009896800000895d */ /* 0x004fea0003900000 */
[----:B------:R-:W2:Y:S02]  /*8f20*/  @!P0 SYNCS.PHASECHK.TRANS64 P0, [R0+URZ], R2 ;  /* 0x00000002000085a7 */ /* 0x000ea400080010ff */
[----:B--2---:R-:W-:Y:S05]  /*8f30*/  @!P0 BRA `(.L_x_149) ;  /* 0xfffffffc00f08947 */ /* 0x004fea000383ffff */
[----:B------:R-:W-:Y:S05]  /*8f40*/  BRA `(.L_x_150) ;  /* 0xffffffa000b87947 */ /* 0x000fea000383ffff */
.L_x_42:
[----:B------:R-:W-:-:S07]  /*8f50*/  MOV R0, UR5 ;  /* 0x0000000500007c02 */ /* 0x000fce0008000f00 */
.L_x_151:
[----:B-1----:R1:W2:Y:S02]  /*8f60*/  SYNCS.PHASECHK.TRANS64.TRYWAIT P0, [R0+URZ], R3 ;  /* 0x00000003000075a7 */ /* 0x0022a400080011ff */
[----:B--2---:R-:W-:Y:S05]  /*8f70*/  @!P0 NANOSLEEP.SYNCS 0x989680 ;  /* 0x009896800000895d */ /* 0x004fea0003900000 */
[----:B------:R-:W2:Y:S02]  /*8f80*/  @!P0 SYNCS.PHASECHK.TRANS64 P0, [R0+URZ], R3 ;  /* 0x00000003000085a7 */ /* 0x000ea400080010ff */
[----:B--2---:R-:W-:Y:S05]  /*8f90*/  @!P0 BRA `(.L_x_151) ;  /* 0xfffffffc00f08947 */ /* 0x004fea000383ffff */
[----:B------:R-:W-:Y:S05]  /*8fa0*/  BRA `(.L_x_152) ;  /* 0xffffffa000c47947 */ /* 0x000fea000383ffff */
.L_x_43:
[----:B------:R-:W-:-:S07]  /*8fb0*/  MOV R0, UR5 ;  /* 0x0000000500007c02 */ /* 0x000fce0008000f00 */
.L_x_153:
[----:B-1----:R1:W2:Y:S02]  /*8fc0*/  SYNCS.PHASECHK.TRANS64.TRYWAIT P0, [R0+URZ], R3 ;  /* 0x00000003000075a7 */ /* 0x0022a400080011ff */
[----:B--2---:R-:W-:Y:S05]  /*8fd0*/  @!P0 NANOSLEEP.SYNCS 0x989680 ;  /* 0x009896800000895d */ /* 0x004fea0003900000 */
[----:B------:R-:W2:Y:S02]  /*8fe0*/  @!P0 SYNCS.PHASECHK.TRANS64 P0, [R0+URZ], R3 ;  /* 0x00000003000085a7 */ /* 0x000ea400080010ff */
[----:B--2---:R-:W-:Y:S05]  /*8ff0*/  @!P0 BRA `(.L_x_153) ;  /* 0xfffffffc00f08947 */ /* 0x004fea000383ffff */
[----:B------:R-:W-:Y:S05]  /*9000*/  BRA `(.L_x_154) ;  /* 0xffffffa000d07947 */ /* 0x000fea000383ffff */
.L_x_44:
[----:B------:R-:W-:-:S07]  /*9010*/  MOV R0, UR5 ;  /* 0x0000000500007c02 */ /* 0x000fce0008000f00 */
.L_x_155:
[----:B-1----:R1:W2:Y:S02]  /*9020*/  SYNCS.PHASECHK.TRANS64.TRYWAIT P0, [R0+URZ], R3 ;  /* 0x00000003000075a7 */ /* 0x0022a400080011ff */
[----:B--2---:R-:W-:Y:S05]  /*9030*/  @!P0 NANOSLEEP.SYNCS 0x989680 ;  /* 0x009896800000895d */ /* 0x004fea0003900000 */
[----:B------:R-:W2:Y:S02]  /*9040*/  @!P0 SYNCS.PHASECHK.TRANS64 P0, [R0+URZ], R3 ;  /* 0x00000003000085a7 */ /* 0x000ea400080010ff */
[----:B--2---:R-:W-:Y:S05]  /*9050*/  @!P0 BRA `(.L_x_155) ;  /* 0xfffffffc00f08947 */ /* 0x004fea000383ffff */
[----:B------:R-:W-:Y:S05]  /*9060*/  BRA `(.L_x_156) ;  /* 0xffffffa000dc7947 */ /* 0x000fea000383ffff */
.L_x_45:
[----:B------:R-:W-:-:S07]  /*9070*/  MOV R0, UR5 ;  /* 0x0000000500007c02 */ /* 0x000fce0008000f00 */
.L_x_157:
[----:B-1----:R1:W2:Y:S02]  /*9080*/  SYNCS.PHASECHK.TRANS64.TRYWAIT P0, [R0+URZ], R3 ;  /* 0x00000003000075a7 */ /* 0x0022a400080011ff */
[----:B--2---:R-:W-:Y:S05]  /*9090*/  @!P0 NANOSLEEP.SYNCS 0x989680 ;  /* 0x009896800000895d */ /* 0x004fea0003900000 */
[----:B------:R-:W2:Y:S02]  /*90a0*/  @!P0 SYNCS.PHASECHK.TRANS64 P0, [R0+URZ], R3 ;  /* 0x00000003000085a7 */ /* 0x000ea400080010ff */
[----:B--2---:R-:W-:Y:S05]  /*90b0*/  @!P0 BRA `(.L_x_157) ;  /* 0xfffffffc00f08947 */ /* 0x004fea000383ffff */
[----:B------:R-:W-:Y:S05]  /*90c0*/  BRA `(.L_x_158) ;  /* 0xffffffa000e87947 */ /* 0x000fea000383ffff */
.L_x_46:
[----:B------:R-:W-:-:S07]  /*90d0*/  MOV R0, UR5 ;  /* 0x0000000500007c02 */ /* 0x000fce0008000f00 */
.L_x_159:
[----:B-1----:R1:W2:Y:S02]  /*90e0*/  SYNCS.PHASECHK.TRANS64.TRYWAIT P0, [R0+URZ], R3 ;  /* 0x00000003000075a7 */ /* 0x0022a400080011ff */
[----:B--2---:R-:W-:Y:S05]  /*90f0*/  @!P0 NANOSLEEP.SYNCS 0x989680 ;  /* 0x009896800000895d */ /* 0x004fea0003900000 */
[----:B------:R-:W2:Y:S02]  /*9100*/  @!P0 SYNCS.PHASECHK.TRANS64 P0, [R0+URZ], R3 ;  /* 0x00000003000085a7 */ /* 0x000ea400080010ff */
[----:B--2---:R-:W-:Y:S05]  /*9110*/  @!P0 BRA `(.L_x_159) ;  /* 0xfffffffc00f08947 */ /* 0x004fea000383ffff */
[----:B------:R-:W-:Y:S05]  /*9120*/  BRA `(.L_x_160) ;  /* 0xffffffa000f47947 */ /* 0x000fea000383ffff */
.L_x_47:
[----:B------:R-:W-:-:S07]  /*9130*/  MOV R0, UR5 ;  /* 0x0000000500007c02 */ /* 0x000fce0008000f00 */
.L_x_161:
[----:B-1----:R1:W2:Y:S02]  /*9140*/  SYNCS.PHASECHK.TRANS64.TRYWAIT P0, [R0+URZ], R3 ;  /* 0x00000003000075a7 */ /* 0x0022a400080011ff */
[----:B--2---:R-:W-:Y:S05]  /*9150*/  @!P0 NANOSLEEP.SYNCS 0x989680 ;  /* 0x009896800000895d */ /* 0x004fea0003900000 */
[----:B------:R-:W2:Y:S02]  /*9160*/  @!P0 SYNCS.PHASECHK.TRANS64 P0, [R0+URZ], R3 ;  /* 0x00000003000085a7 */ /* 0x000ea400080010ff */
[----:B--2---:R-:W-:Y:S05]  /*9170*/  @!P0 BRA `(.L_x_161) ;  /* 0xfffffffc00f08947 */ /* 0x004fea000383ffff */
[----:B------:R-:W-:Y:S05]  /*9180*/  BRA `(.L_x_162) ;  /* 0xffffffa400007947 */ /* 0x000fea000383ffff */
.L_x_48:
[----:B------:R-:W-:-:S07]  /*9190*/  MOV R0, UR5 ;  /* 0x0000000500007c02 */ /* 0x000fce0008000f00 */
.L_x_163:
[----:B-1----:R1:W2:Y:S02]  /*91a0*/  SYNCS.PHASECHK.TRANS64.TRYWAIT P0, [R0+URZ], R3 ;  /* 0x00000003000075a7 */ /* 0x0022a400080011ff */
[----:B--2---:R-:W-:Y:S05]  /*91b0*/  @!P0 NANOSLEEP.SYNCS 0x989680 ;  /* 0x009896800000895d */ /* 0x004fea0003900000 */
[----:B------:R-:W2:Y:S02]  /*91c0*/  @!P0 SYNCS.PHASECHK.TRANS64 P0, [R0+URZ], R3 ;  /* 0x00000003000085a7 */ /* 0x000ea400080010ff */
[----:B--2---:R-:W-:Y:S05]  /*91d0*/  @!P0 BRA `(.L_x_163) ;  /* 0xfffffffc00f08947 */ /* 0x004fea000383ffff */
[----:B------:R-:W-:Y:S05]  /*91e0*/  BRA `(.L_x_164) ;  /* 0xffffffa4000c7947 */ /* 0x000fea000383ffff */
.L_x_49:
[----:B------:R-:W-:-:S07]  /*91f0*/  MOV R0, UR5 ;  /* 0x0000000500007c02 */ /* 0x000fce0008000f00 */
.L_x_165:
[----:B-1----:R1:W2:Y:S02]  /*9200*/  SYNCS.PHASECHK.TRANS64.TRYWAIT P0, [R0+URZ], R3 ;  /* 0x00000003000075a7 */ /* 0x0022a400080011ff */
[----:B--2---:R-:W-:Y:S05]  /*9210*/  @!P0 NANOSLEEP.SYNCS 0x989680 ;  /* 0x009896800000895d */ /* 0x004fea0003900000 */
[----:B------:R-:W2:Y:S02]  /*9220*/  @!P0 SYNCS.PHASECHK.TRANS64 P0, [R0+URZ], R3 ;  /* 0x00000003000085a7 */ /* 0x000ea400080010ff */
[----:B--2---:R-:W-:Y:S05]  /*9230*/  @!P0 BRA `(.L_x_165) ;  /* 0xfffffffc00f08947 */ /* 0x004fea000383ffff */
[----:B------:R-:W-:Y:S05]  /*9240*/  BRA `(.L_x_166) ;  /* 0xffffffa400187947 */ /* 0x000fea000383ffff */
.L_x_50:
[----:B------:R-:W-:-:S07]  /*9250*/  MOV R0, UR5 ;  /* 0x0000000500007c02 */ /* 0x000fce0008000f00 */
.L_x_167:
[----:B-1----:R1:W2:Y:S02]  /*9260*/  SYNCS.PHASECHK.TRANS64.TRYWAIT P0, [R0+URZ], R3 ;  /* 0x00000003000075a7 */ /* 0x0022a400080011ff */
[----:B--2---:R-:W-:Y:S05]  /*9270*/  @!P0 NANOSLEEP.SYNCS 0x989680 ;  /* 0x009896800000895d */ /* 0x004fea0003900000 */
[----:B------:R-:W2:Y:S02]  /*9280*/  @!P0 SYNCS.PHASECHK.TRANS64 P0, [R0+URZ], R3 ;  /* 0x00000003000085a7 */ /* 0x000ea400080010ff */
[----:B--2---:R-:W-:Y:S05]  /*9290*/  @!P0 BRA `(.L_x_167) ;  /* 0xfffffffc00f08947 */ /* 0x004fea000383ffff */
[----:B------:R-:W-:Y:S05]  /*92a0*/  BRA `(.L_x_168) ;  /* 0xffffffa400247947 */ /* 0x000fea000383ffff */
.L_x_51:
[----:B------:R-:W-:-:S07]  /*92b0*/  MOV R0, UR5 ;  /* 0x0000000500007c02 */ /* 0x000fce0008000f00 */
.L_x_169:
[----:B-1----:R1:W2:Y:S02]  /*92c0*/  SYNCS.PHASECHK.TRANS64.TRYWAIT P0, [R0+URZ], R3 ;  /* 0x00000003000075a7 */ /* 0x0022a400080011ff */
[----:B--2---:R-:W-:Y:S05]  /*92d0*/  @!P0 NANOSLEEP.SYNCS 0x989680 ;  /* 0x009896800000895d */ /* 0x004fea0003900000 */
[----:B------:R-:W2:Y:S02]  /*92e0*/  @!P0 SYNCS.PHASECHK.TRANS64 P0, [R0+URZ], R3 ;  /* 0x00000003000085a7 */ /* 0x000ea400080010ff */
[----:B--2---:R-:W-:Y:S05]  /*92f0*/  @!P0 BRA `(.L_x_169) ;  /* 0xfffffffc00f08947 */ /* 0x004fea000383ffff */
[----:B------:R-:W-:Y:S05]  /*9300*/  BRA `(.L_x_170) ;  /* 0xffffffa400307947 */ /* 0x000fea000383ffff */
.L_x_52:
[----:B------:R-:W-:-:S07]  /*9310*/  MOV R0, UR5 ;  /* 0x0000000500007c02 */ /* 0x000fce0008000f00 */
.L_x_171:
[----:B-1----:R1:W2:Y:S02]  /*9320*/  SYNCS.PHASECHK.TRANS64.TRYWAIT P0, [R0+URZ], R3 ;  /* 0x00000003000075a7 */ /* 0x0022a400080011ff */
[----:B--2---:R-:W-:Y:S05]  /*9330*/  @!P0 NANOSLEEP.SYNCS 0x989680 ;  /* 0x009896800000895d */ /* 0x004fea0003900000 */
[----:B------:R-:W2:Y:S02]  /*9340*/  @!P0 SYNCS.PHASECHK.TRANS64 P0, [R0+URZ], R3 ;  /* 0x00000003000085a7 */ /* 0x000ea400080010ff */
[----:B--2---:R-:W-:Y:S05]  /*9350*/  @!P0 BRA `(.L_x_171) ;  /* 0xfffffffc00f08947 */ /* 0x004fea000383ffff */
[----:B------:R-:W-:Y:S05]  /*9360*/  BRA `(.L_x_172) ;  /* 0xffffffa4003c7947 */ /* 0x000fea000383ffff */
.L_x_53:
[----:B------:R-:W-:-:S07]  /*9370*/  MOV R0, UR5 ;  /* 0x0000000500007c02 */ /* 0x000fce0008000f00 */
.L_x_173:
[----:B-1----:R1:W2:Y:S02]  /*9380*/  SYNCS.PHASECHK.TRANS64.TRYWAIT P0, [R0+URZ], R3 ;  /* 0x00000003000075a7 */ /* 0x0022a400080011ff */
[----:B--2---:R-:W-:Y:S05]  /*9390*/  @!P0 NANOSLEEP.SYNCS 0x989680 ;  /* 0x009896800000895d */ /* 0x004fea0003900000 */
[----:B------:R-:W2:Y:S02]  /*93a0*/  @!P0 SYNCS.PHASECHK.TRANS64 P0, [R0+URZ], R3 ;  /* 0x00000003000085a7 */ /* 0x000ea400080010ff */
[----:B--2---:R-:W-:Y:S05]  /*93b0*/  @!P0 BRA `(.L_x_173) ;  /* 0xfffffffc00f08947 */ /* 0x004fea000383ffff */
[----:B------:R-:W-:Y:S05]  /*93c0*/  BRA `(.L_x_174) ;  /* 0xffffffa400487947 */ /* 0x000fea000383ffff */
.L_x_54:
[----:B------:R-:W-:-:S07]  /*93d0*/  MOV R0, UR5 ;  /* 0x0000000500007c02 */ /* 0x000fce0008000f00 */
.L_x_175:
[----:B-1----:R1:W2:Y:S02]  /*93e0*/  SYNCS.PHASECHK.TRANS64.TRYWAIT P0, [R0+URZ], R3 ;  /* 0x00000003000075a7 */ /* 0x0022a400080011ff */
[----:B--2---:R-:W-:Y:S05]  /*93f0*/  @!P0 NANOSLEEP.SYNCS 0x989680 ;  /* 0x009896800000895d */ /* 0x004fea0003900000 */
[----:B------:R-:W2:Y:S02]  /*9400*/  @!P0 SYNCS.PHASECHK.TRANS64 P0, [R0+URZ], R3 ;  /* 0x00000003000085a7 */ /* 0x000ea400080010ff */
[----:B--2---:R-:W-:Y:S05]  /*9410*/  @!P0 BRA `(.L_x_175) ;  /* 0xfffffffc00f08947 */ /* 0x004fea000383ffff */
[----:B------:R-:W-:Y:S05]  /*9420*/  BRA `(.L_x_176) ;  /* 0xffffffa400547947 */ /* 0x000fea000383ffff */
.L_x_55:
[----:B------:R-:W-:-:S07]  /*9430*/  MOV R0, UR5 ;  /* 0x0000000500007c02 */ /* 0x000fce0008000f00 */
.L_x_177:
[----:B-1----:R1:W2:Y:S02]  /*9440*/  SYNCS.PHASECHK.TRANS64.TRYWAIT P0, [R0+URZ], R3 ;  /* 0x00000003000075a7 */ /* 0x0022a400080011ff */
[----:B--2---:R-:W-:Y:S05]  /*9450*/  @!P0 NANOSLEEP.SYNCS 0x989680 ;  /* 0x009896800000895d */ /* 0x004fea0003900000 */
[----:B------:R-:W2:Y:S02]  /*9460*/  @!P0 SYNCS.PHASECHK.TRANS64 P0, [R0+URZ], R3 ;  /* 0x00000003000085a7 */ /* 0x000ea400080010ff */
[----:B--2---:R-:W-:Y:S05]  /*9470*/  @!P0 BRA `(.L_x_177) ;  /* 0xfffffffc00f08947 */ /* 0x004fea000383ffff */
[----:B------:R-:W-:Y:S05]  /*9480*/  BRA `(.L_x_178) ;  /* 0xffffffa400607947 */ /* 0x000fea000383ffff */
.L_x_56:
[----:B------:R-:W-:-:S07]  /*9490*/  MOV R0, UR5 ;  /* 0x0000000500007c02 */ /* 0x000fce0008000f00 */
.L_x_179:
[----:B-1----:R1:W2:Y:S02]  /*94a0*/  SYNCS.PHASECHK.TRANS64.TRYWAIT P0, [R0+URZ], R3 ;  /* 0x00000003000075a7 */ /* 0x0022a400080011ff */
[----:B--2---:R-:W-:Y:S05]  /*94b0*/  @!P0 NANOSLEEP.SYNCS 0x989680 ;  /* 0x009896800000895d */ /* 0x004fea0003900000 */
[----:B------:R-:W2:Y:S02]  /*94c0*/  @!P0 SYNCS.PHASECHK.TRANS64 P0, [R0+URZ], R3 ;  /* 0x00000003000085a7 */ /* 0x000ea400080010ff */
[----:B--2---:R-:W-:Y:S05]  /*94d0*/  @!P0 BRA `(.L_x_179) ;  /* 0xfffffffc00f08947 */ /* 0x004fea000383ffff */
[----:B------:R-:W-:Y:S05]  /*94e0*/  BRA `(.L_x_180) ;  /* 0xffffffa4006c7947 */ /* 0x000fea000383ffff */
.L_x_57:
[----:B------:R-:W-:-:S07]  /*94f0*/  MOV R0, UR5 ;  /* 0x0000000500007c02 */ /* 0x000fce0008000f00 */
.L_x_181:
[----:B-1----:R1:W2:Y:S02]  /*9500*/  SYNCS.PHASECHK.TRANS64.TRYWAIT P0, [R0+URZ], R3 ;  /* 0x00000003000075a7 */ /* 0x0022a400080011ff */
[----:B--2---:R-:W-:Y:S05]  /*9510*/  @!P0 NANOSLEEP.SYNCS 0x989680 ;  /* 0x009896800000895d */ /* 0x004fea0003900000 */
[----:B------:R-:W2:Y:S02]  /*9520*/  @!P0 SYNCS.PHASECHK.TRANS64 P0, [R0+URZ], R3 ;  /* 0x00000003000085a7 */ /* 0x000ea400080010ff */
[----:B--2---:R-:W-:Y:S05]  /*9530*/  @!P0 BRA `(.L_x_181) ;  /* 0xfffffffc00f08947 */ /* 0x004fea000383ffff */
[----:B------:R-:W-:Y:S05]  /*9540*/  BRA `(.L_x_182) ;  /* 0xffffffa400787947 */ /* 0x000fea000383ffff */
.L_x_58:
[----:B------:R-:W-:-:S07]  /*9550*/  MOV R0, UR5 ;  /* 0x0000000500007c02 */ /* 0x000fce0008000f00 */
.L_x_183:
[----:B-1----:R1:W2:Y:S02]  /*9560*/  SYNCS.PHASECHK.TRANS64.TRYWAIT P0, [R0+URZ], R3 ;  /* 0x00000003000075a7 */ /* 0x0022a400080011ff */
[----:B--2---:R-:W-:Y:S05]  /*9570*/  @!P0 NANOSLEEP.SYNCS 0x989680 ;  /* 0x009896800000895d */ /* 0x004fea0003900000 */
[----:B------:R-:W2:Y:S02]  /*9580*/  @!P0 SYNCS.PHASECHK.TRANS64 P0, [R0+URZ], R3 ;  /* 0x00000003000085a7 */ /* 0x000ea400080010ff */
[----:B--2---:R-:W-:Y:S05]  /*9590*/  @!P0 BRA `(.L_x_183) ;  /* 0xfffffffc00f08947 */ /* 0x004fea000383ffff */
[----:B------:R-:W-:Y:S05]  /*95a0*/  BRA `(.L_x_184) ;  /* 0xffffffa400847947 */ /* 0x000fea000383ffff */
.L_x_59:
[----:B------:R-:W-:-:S07]  /*95b0*/  MOV R0, UR5 ;  /* 0x0000000500007c02 */ /* 0x000fce0008000f00 */
.L_x_185:
[----:B-1----:R1:W2:Y:S02]  /*95c0*/  SYNCS.PHASECHK.TRANS64.TRYWAIT P0, [R0+URZ], R3 ;  /* 0x00000003000075a7 */ /* 0x0022a400080011ff */
[----:B--2---:R-:W-:Y:S05]  /*95d0*/  @!P0 NANOSLEEP.SYNCS 0x989680 ;  /* 0x009896800000895d */ /* 0x004fea0003900000 */
[----:B------:R-:W2:Y:S02]  /*95e0*/  @!P0 SYNCS.PHASECHK.TRANS64 P0, [R0+URZ], R3 ;  /* 0x00000003000085a7 */ /* 0x000ea400080010ff */
[----:B--2---:R-:W-:Y:S05]  /*95f0*/  @!P0 BRA `(.L_x_185) ;  /* 0xfffffffc00f08947 */ /* 0x004fea000383ffff */
[----:B------:R-:W-:Y:S05]  /*9600*/  BRA `(.L_x_186) ;  /* 0xffffffa400907947 */ /* 0x000fea000383ffff */
.L_x_60:
[----:B------:R-:W-:-:S07]  /*9610*/  MOV R0, UR5 ;  /* 0x0000000500007c02 */ /* 0x000fce0008000f00 */
.L_x_187:
[----:B-1----:R1:W2:Y:S02]  /*9620*/  SYNCS.PHASECHK.TRANS64.TRYWAIT P0, [R0+URZ], R3 ;  /* 0x00000003000075a7 */ /* 0x0022a400080011ff */
[----:B--2---:R-:W-:Y:S05]  /*9630*/  @!P0 NANOSLEEP.SYNCS 0x989680 ;  /* 0x009896800000895d */ /* 0x004fea0003900000 */
[----:B------:R-:W2:Y:S02]  /*9640*/  @!P0 SYNCS.PHASECHK.TRANS64 P0, [R0+URZ], R3 ;  /* 0x00000003000085a7 */ /* 0x000ea400080010ff */
[----:B--2---:R-:W-:Y:S05]  /*9650*/  @!P0 BRA `(.L_x_187) ;  /* 0xfffffffc00f08947 */ /* 0x004fea000383ffff */
[----:B------:R-:W-:Y:S05]  /*9660*/  BRA `(.L_x_188) ;  /* 0xffffffa4009c7947 */ /* 0x000fea000383ffff */
.L_x_61:
[----:B------:R-:W-:-:S07]  /*9670*/  MOV R0, UR5 ;  /* 0x0000000500007c02 */ /* 0x000fce0008000f00 */
.L_x_189:
[----:B-1----:R1:W2:Y:S02]  /*9680*/  SYNCS.PHASECHK.TRANS64.TRYWAIT P0, [R0+URZ], R3 ;  /* 0x00000003000075a7 */ /* 0x0022a400080011ff */
[----:B--2---:R-:W-:Y:S05]  /*9690*/  @!P0 NANOSLEEP.SYNCS 0x989680 ;  /* 0x009896800000895d */ /* 0x004fea0003900000 */
[----:B------:R-:W2:Y:S02]  /*96a0*/  @!P0 SYNCS.PHASECHK.TRANS64 P0, [R0+URZ], R3 ;  /* 0x00000003000085a7 */ /* 0x000ea400080010ff */
[----:B--2---:R-:W-:Y:S05]  /*96b0*/  @!P0 BRA `(.L_x_189) ;  /* 0xfffffffc00f08947 */ /* 0x004fea000383ffff */
[----:B------:R-:W-:Y:S05]  /*96c0*/  BRA `(.L_x_190) ;  /* 0xffffffa400a87947 */ /* 0x000fea000383ffff */
.L_x_62:
[----:B------:R-:W-:-:S07]  /*96d0*/  MOV R0, UR5 ;  /* 0x0000000500007c02 */ /* 0x000fce0008000f00 */
.L_x_191:
[----:B-1----:R1:W2:Y:S02]  /*96e0*/  SYNCS.PHASECHK.TRANS64.TRYWAIT P0, [R0+URZ], R3 ;  /* 0x00000003000075a7 */ /* 0x0022a400080011ff */
[----:B--2---:R-:W-:Y:S05]  /*96f0*/  @!P0 NANOSLEEP.SYNCS 0x989680 ;  /* 0x009896800000895d */ /* 0x004fea0003900000 */
[----:B------:R-:W2:Y:S02]  /*9700*/  @!P0 SYNCS.PHASECHK.TRANS64 P0, [R0+URZ], R3 ;  /* 0x00000003000085a7 */ /* 0x000ea400080010ff */
[----:B--2---:R-:W-:Y:S05]  /*9710*/  @!P0 BRA `(.L_x_191) ;  /* 0xfffffffc00f08947 */ /* 0x004fea000383ffff */
[----:B------:R-:W-:Y:S05]  /*9720*/  BRA `(.L_x_192) ;  /* 0xffffffa400b47947 */ /* 0x000fea000383ffff */
.L_x_63:
[----:B------:R-:W-:-:S07]  /*9730*/  MOV R0, UR5 ;  /* 0x0000000500007c02 */ /* 0x000fce0008000f00 */
.L_x_193:
[----:B-1----:R1:W2:Y:S02]  /*9740*/  SYNCS.PHASECHK.TRANS64.TRYWAIT P0, [R0+URZ], R3 ;  /* 0x00000003000075a7 */ /* 0x0022a400080011ff */
[----:B--2---:R-:W-:Y:S05]  /*9750*/  @!P0 NANOSLEEP.SYNCS 0x989680 ;  /* 0x009896800000895d */ /* 0x004fea0003900000 */
[----:B------:R-:W2:Y:S02]  /*9760*/  @!P0 SYNCS.PHASECHK.TRANS64 P0, [R0+URZ], R3 ;  /* 0x00000003000085a7 */ /* 0x000ea400080010ff */
[----:B--2---:R-:W-:Y:S05]  /*9770*/  @!P0 BRA `(.L_x_193) ;  /* 0xfffffffc00f08947 */ /* 0x004fea000383ffff */
[----:B------:R-:W-:Y:S05]  /*9780*/  BRA `(.L_x_194) ;  /* 0xffffffa400c07947 */ /* 0x000fea000383ffff */
.L_x_64:
[----:B------:R-:W-:-:S07]  /*9790*/  MOV R0, UR5 ;  /* 0x0000000500007c02 */ /* 0x000fce0008000f00 */
.L_x_195:
[----:B-1----:R1:W2:Y:S02]  /*97a0*/  SYNCS.PHASECHK.TRANS64.TRYWAIT P0, [R0+URZ], R3 ;  /* 0x00000003000075a7 */ /* 0x0022a400080011ff */
[----:B--2---:R-:W-:Y:S05]  /*97b0*/  @!P0 NANOSLEEP.SYNCS 0x989680 ;  /* 0x009896800000895d */ /* 0x004fea0003900000 */
[----:B------:R-:W2:Y:S02]  /*97c0*/  @!P0 SYNCS.PHASECHK.TRANS64 P0, [R0+URZ], R3 ;  /* 0x00000003000085a7 */ /* 0x000ea400080010ff */
[----:B--2---:R-:W-:Y:S05]  /*97d0*/  @!P0 BRA `(.L_x_195) ;  /* 0xfffffffc00f08947 */ /* 0x004fea000383ffff */
[----:B------:R-:W-:Y:S05]  /*97e0*/  BRA `(.L_x_196) ;  /* 0xffffffa400cc7947 */ /* 0x000fea000383ffff */
.L_x_65:
[----:B------:R-:W-:-:S07]  /*97f0*/  MOV R0, UR5 ;  /* 0x0000000500007c02 */ /* 0x000fce0008000f00 */
.L_x_197:
[----:B-1----:R1:W2:Y:S02]  /*9800*/  SYNCS.PHASECHK.TRANS64.TRYWAIT P0, [R0+URZ], R3 ;  /* 0x00000003000075a7 */ /* 0x0022a400080011ff */
[----:B--2---:R-:W-:Y:S05]  /*9810*/  @!P0 NANOSLEEP.SYNCS 0x989680 ;  /* 0x009896800000895d */ /* 0x004fea0003900000 */
[----:B------:R-:W2:Y:S02]  /*9820*/  @!P0 SYNCS.PHASECHK.TRANS64 P0, [R0+URZ], R3 ;  /* 0x00000003000085a7 */ /* 0x000ea400080010ff */
[----:B--2---:R-:W-:Y:S05]  /*9830*/  @!P0 BRA `(.L_x_197) ;  /* 0xfffffffc00f08947 */ /* 0x004fea000383ffff */
[----:B------:R-:W-:Y:S05]  /*9840*/  BRA `(.L_x_198) ;  /* 0xffffffa400d87947 */ /* 0x000fea000383ffff */
.L_x_66:
[----:B------:R-:W-:-:S07]  /*9850*/  MOV R0, UR5 ;  /* 0x0000000500007c02 */ /* 0x000fce0008000f00 */
.L_x_199:
[----:B-1----:R1:W2:Y:S02]  /*9860*/  SYNCS.PHASECHK.TRANS64.TRYWAIT P0, [R0+URZ], R3 ;  /* 0x00000003000075a7 */ /* 0x0022a400080011ff */
[----:B--2---:R-:W-:Y:S05]  /*9870*/  @!P0 NANOSLEEP.SYNCS 0x989680 ;  /* 0x009896800000895d */ /* 0x004fea0003900000 */
[----:B------:R-:W2:Y:S02]  /*9880*/  @!P0 SYNCS.PHASECHK.TRANS64 P0, [R0+URZ], R3 ;  /* 0x00000003000085a7 */ /* 0x000ea400080010ff */
[----:B--2---:R-:W-:Y:S05]  /*9890*/  @!P0 BRA `(.L_x_199) ;  /* 0xfffffffc00f08947 */ /* 0x004fea000383ffff */
[----:B------:R-:W-:Y:S05]  /*98a0*/  BRA `(.L_x_200) ;  /* 0xffffffa400e47947 */ /* 0x000fea000383ffff */
.L_x_67:
[----:B------:R-:W-:-:S07]  /*98b0*/  MOV R0, UR5 ;  /* 0x0000000500007c02 */ /* 0x000fce0008000f00 */
.L_x_201:
[----:B-1----:R1:W2:Y:S02]  /*98c0*/  SYNCS.PHASECHK.TRANS64.TRYWAIT P0, [R0+URZ], R3 ;  /* 0x00000003000075a7 */ /* 0x0022a400080011ff */
[----:B--2---:R-:W-:Y:S05]  /*98d0*/  @!P0 NANOSLEEP.SYNCS 0x989680 ;  /* 0x009896800000895d */ /* 0x004fea0003900000 */
[----:B------:R-:W2:Y:S02]  /*98e0*/  @!P0 SYNCS.PHASECHK.TRANS64 P0, [R0+URZ], R3 ;  /* 0x00000003000085a7 */ /* 0x000ea400080010ff */
[----:B--2---:R-:W-:Y:S05]  /*98f0*/  @!P0 BRA `(.L_x_201) ;  /* 0xfffffffc00f08947 */ /* 0x004fea000383ffff */
[----:B------:R-:W-:Y:S05]  /*9900*/  BRA `(.L_x_202) ;  /* 0xffffffa400f07947 */ /* 0x000fea000383ffff */
.L_x_68:
[----:B------:R-:W-:-:S07]  /*9910*/  MOV R0, UR5 ;  /* 0x0000000500007c02 */ /* 0x000fce0008000f00 */
.L_x_203:
[----:B-1----:R1:W2:Y:S02]  /*9920*/  SYNCS.PHASECHK.TRANS64.TRYWAIT P0, [R0+URZ], R3 ;  /* 0x00000003000075a7 */ /* 0x0022a400080011ff */
[----:B--2---:R-:W-:Y:S05]  /*9930*/  @!P0 NANOSLEEP.SYNCS 0x989680 ;  /* 0x009896800000895d */ /* 0x004fea0003900000 */
[----:B------:R-:W2:Y:S02]  /*9940*/  @!P0 SYNCS.PHASECHK.TRANS64 P0, [R0+URZ], R3 ;  /* 0x00000003000085a7 */ /* 0x000ea400080010ff */
[----:B--2---:R-:W-:Y:S05]  /*9950*/  @!P0 BRA `(.L_x_203) ;  /* 0xfffffffc00f08947 */ /* 0x004fea000383ffff */
[----:B------:R-:W-:Y:S05]  /*9960*/  BRA `(.L_x_204) ;  /* 0xffffffa400fc7947 */ /* 0x000fea000383ffff */
.L_x_69:
[----:B------:R-:W-:-:S07]  /*9970*/  MOV R0, UR5 ;  /* 0x0000000500007c02 */ /* 0x000fce0008000f00 */
.L_x_205:
[----:B-1----:R1:W2:Y:S02]  /*9980*/  SYNCS.PHASECHK.TRANS64.TRYWAIT P0, [R0+URZ], R3 ;  /* 0x00000003000075a7 */ /* 0x0022a400080011ff */
[----:B--2---:R-:W-:Y:S05]  /*9990*/  @!P0 NANOSLEEP.SYNCS 0x989680 ;  /* 0x009896800000895d */ /* 0x004fea0003900000 */
[----:B------:R-:W2:Y:S02]  /*99a0*/  @!P0 SYNCS.PHASECHK.TRANS64 P0, [R0+URZ], R3 ;  /* 0x00000003000085a7 */ /* 0x000ea400080010ff */
[----:B--2---:R-:W-:Y:S05]  /*99b0*/  @!P0 BRA `(.L_x_205) ;  /* 0xfffffffc00f08947 */ /* 0x004fea000383ffff */
[----:B------:R-:W-:Y:S05]  /*99c0*/  BRA `(.L_x_206) ;  /* 0xffffffa800087947 */ /* 0x000fea000383ffff */
.L_x_70:
[----:B------:R-:W-:-:S07]  /*99d0*/  MOV R0, UR5 ;  /* 0x0000000500007c02 */ /* 0x000fce0008000f00 */
.L_x_207:
[----:B-1----:R1:W2:Y:S02]  /*99e0*/  SYNCS.PHASECHK.TRANS64.TRYWAIT P0, [R0+URZ], R3 ;  /* 0x00000003000075a7 */ /* 0x0022a400080011ff */
[----:B--2---:R-:W-:Y:S05]  /*99f0*/  @!P0 NANOSLEEP.SYNCS 0x989680 ;  /* 0x009896800000895d */ /* 0x004fea0003900000 */
[----:B------:R-:W2:Y:S02]  /*9a00*/  @!P0 SYNCS.PHASECHK.TRANS64 P0, [R0+URZ], R3 ;  /* 0x00000003000085a7 */ /* 0x000ea400080010ff */
[----:B--2---:R-:W-:Y:S05]  /*9a10*/  @!P0 BRA `(.L_x_207) ;  /* 0xfffffffc00f08947 */ /* 0x004fea000383ffff */
[----:B------:R-:W-:Y:S05]  /*9a20*/  BRA `(.L_x_208) ;  /* 0xffffffa800147947 */ /* 0x000fea000383ffff */
.L_x_71:
[----:B------:R-:W-:-:S07]  /*9a30*/  MOV R0, UR5 ;  /* 0x0000000500007c02 */ /* 0x000fce0008000f00 */
.L_x_209:
[----:B-1----:R1:W2:Y:S02]  /*9a40*/  SYNCS.PHASECHK.TRANS64.TRYWAIT P0, [R0+URZ], R3 ;  /* 0x00000003000075a7 */ /* 0x0022a400080011ff */
[----:B--2---:R-:W-:Y:S05]  /*9a50*/  @!P0 NANOSLEEP.SYNCS 0x989680 ;  /* 0x009896800000895d */ /* 0x004fea0003900000 */
[----:B------:R-:W2:Y:S02]  /*9a60*/  @!P0 SYNCS.PHASECHK.TRANS64 P0, [R0+URZ], R3 ;  /* 0x00000003000085a7 */ /* 0x000ea400080010ff */
[----:B--2---:R-:W-:Y:S05]  /*9a70*/  @!P0 BRA `(.L_x_209) ;  /* 0xfffffffc00f08947 */ /* 0x004fea000383ffff */
[----:B------:R-:W-:Y:S05]  /*9a80*/  BRA `(.L_x_210) ;  /* 0xffffffa800207947 */ /* 0x000fea000383ffff */
.L_x_72:
[----:B------:R-:W-:-:S07]  /*9a90*/  MOV R0, UR5 ;  /* 0x0000000500007c02 */ /* 0x000fce0008000f00 */
.L_x_211:
[----:B-1----:R1:W2:Y:S02]  /*9aa0*/  SYNCS.PHASECHK.TRANS64.TRYWAIT P0, [R0+URZ], R3 ;  /* 0x00000003000075a7 */ /* 0x0022a400080011ff */
[----:B--2---:R-:W-:Y:S05]  /*9ab0*/  @!P0 NANOSLEEP.SYNCS 0x989680 ;  /* 0x009896800000895d */ /* 0x004fea0003900000 */
[----:B------:R-:W2:Y:S02]  /*9ac0*/  @!P0 SYNCS.PHASECHK.TRANS64 P0, [R0+URZ], R3 ;  /* 0x00000003000085a7 */ /* 0x000ea400080010ff */
[----:B--2---:R-:W-:Y:S05]  /*9ad0*/  @!P0 BRA `(.L_x_211) ;  /* 0xfffffffc00f08947 */ /* 0x004fea000383ffff */
[----:B------:R-:W-:Y:S05]  /*9ae0*/  BRA `(.L_x_212) ;  /* 0xffffffa8002c7947 */ /* 0x000fea000383ffff */
.L_x_73:
[----:B------:R-:W-:-:S07]  /*9af0*/  MOV R0, UR5 ;  /* 0x0000000500007c02 */ /* 0x000fce0008000f00 */
.L_x_213:
[----:B-1----:R1:W2:Y:S02]  /*9b00*/  SYNCS.PHASECHK.TRANS64.TRYWAIT P0, [R0+URZ], R3 ;  /* 0x00000003000075a7 */ /* 0x0022a400080011ff */
[----:B--2---:R-:W-:Y:S05]  /*9b10*/  @!P0 NANOSLEEP.SYNCS 0x989680 ;  /* 0x009896800000895d */ /* 0x004fea0003900000 */
[----:B------:R-:W2:Y:S02]  /*9b20*/  @!P0 SYNCS.PHASECHK.TRANS64 P0, [R0+URZ], R3 ;  /* 0x00000003000085a7 */ /* 0x000ea400080010ff */
[----:B--2---:R-:W-:Y:S05]  /*9b30*/  @!P0 BRA `(.L_x_213) ;  /* 0xfffffffc00f08947 */ /* 0x004fea000383ffff */
[----:B------:R-:W-:Y:S05]  /*9b40*/  BRA `(.L_x_214) ;  /* 0xffffffa800387947 */ /* 0x000fea000383ffff */
.L_x_74:
[----:B------:R-:W-:-:S07]  /*9b50*/  MOV R0, UR5 ;  /* 0x0000000500007c02 */ /* 0x000fce0008000f00 */
.L_x_215:
[----:B-1----:R1:W2:Y:S02]  /*9b60*/  SYNCS.PHASECHK.TRANS64.TRYWAIT P0, [R0+URZ], R3 ;  /* 0x00000003000075a7 */ /* 0x0022a400080011ff */
[----:B--2---:R-:W-:Y:S05]  /*9b70*/  @!P0 NANOSLEEP.SYNCS 0x989680 ;  /* 0x009896800000895d */ /* 0x004fea0003900000 */
[----:B------:R-:W2:Y:S02]  /*9b80*/  @!P0 SYNCS.PHASECHK.TRANS64 P0, [R0+URZ], R3 ;  /* 0x00000003000085a7 */ /* 0x000ea400080010ff */
[----:B--2---:R-:W-:Y:S05]  /*9b90*/  @!P0 BRA `(.L_x_215) ;  /* 0xfffffffc00f08947 */ /* 0x004fea000383ffff */
[----:B------:R-:W-:Y:S05]  /*9ba0*/  BRA `(.L_x_216) ;  /* 0xffffffa800447947 */ /* 0x000fea000383ffff */
.L_x_75:
[----:B------:R-:W-:-:S07]  /*9bb0*/  MOV R0, UR5 ;  /* 0x0000000500007c02 */ /* 0x000fce0008000f00 */
.L_x_217:
[----:B-1----:R1:W2:Y:S02]  /*9bc0*/  SYNCS.PHASECHK.TRANS64.TRYWAIT P0, [R0+URZ], R3 ;  /* 0x00000003000075a7 */ /* 0x0022a400080011ff */
[----:B--2---:R-:W-:Y:S05]  /*9bd0*/  @!P0 NANOSLEEP.SYNCS 0x989680 ;  /* 0x009896800000895d */ /* 0x004fea0003900000 */
[----:B------:R-:W2:Y:S02]  /*9be0*/  @!P0 SYNCS.PHASECHK.TRANS64 P0, [R0+URZ], R3 ;  /* 0x00000003000085a7 */ /* 0x000ea400080010ff */
[----:B--2---:R-:W-:Y:S05]  /*9bf0*/  @!P0 BRA `(.L_x_217) ;  /* 0xfffffffc00f08947 */ /* 0x004fea000383ffff */
[----:B------:R-:W-:Y:S05]  /*9c00*/  BRA `(.L_x_218) ;  /* 0xffffffa800507947 */ /* 0x000fea000383ffff */
.L_x_76:
[----:B------:R-:W-:-:S07]  /*9c10*/  MOV R0, UR5 ;  /* 0x0000000500007c02 */ /* 0x000fce0008000f00 */
.L_x_219:
[----:B-1----:R1:W2:Y:S02]  /*9c20*/  SYNCS.PHASECHK.TRANS64.TRYWAIT P0, [R0+URZ], R3 ;  /* 0x00000003000075a7 */ /* 0x0022a400080011ff */
[----:B--2---:R-:W-:Y:S05]  /*9c30*/  @!P0 NANOSLEEP.SYNCS 0x989680 ;  /* 0x009896800000895d */ /* 0x004fea0003900000 */
[----:B------:R-:W2:Y:S02]  /*9c40*/  @!P0 SYNCS.PHASECHK.TRANS64 P0, [R0+URZ], R3 ;  /* 0x00000003000085a7 */ /* 0x000ea400080010ff */
[----:B--2---:R-:W-:Y:S05]  /*9c50*/  @!P0 BRA `(.L_x_219) ;  /* 0xfffffffc00f08947 */ /* 0x004fea000383ffff */
[----:B------:R-:W-:Y:S05]  /*9c60*/  BRA `(.L_x_220) ;  /* 0xffffffa8005c7947 */ /* 0x000fea000383ffff */
.L_x_77:
[----:B------:R-:W-:-:S07]  /*9c70*/  MOV R0, UR5 ;  /* 0x0000000500007c02 */ /* 0x000fce0008000f00 */
.L_x_221:
[----:B-1----:R1:W2:Y:S02]  /*9c80*/  SYNCS.PHASECHK.TRANS64.TRYWAIT P0, [R0+URZ], R3 ;  /* 0x00000003000075a7 */ /* 0x0022a400080011ff */
[----:B--2---:R-:W-:Y:S05]  /*9c90*/  @!P0 NANOSLEEP.SYNCS 0x989680 ;  /* 0x009896800000895d */ /* 0x004fea0003900000 */
[----:B------:R-:W2:Y:S02]  /*9ca0*/  @!P0 SYNCS.PHASECHK.TRANS64 P0, [R0+URZ], R3 ;  /* 0x00000003000085a7 */ /* 0x000ea400080010ff */
[----:B--2---:R-:W-:Y:S05]  /*9cb0*/  @!P0 BRA `(.L_x_221) ;  /* 0xfffffffc00f08947 */ /* 0x004fea000383ffff */
[----:B------:R-:W-:Y:S05]  /*9cc0*/  BRA `(.L_x_222) ;  /* 0xffffffa800687947 */ /* 0x000fea000383ffff */
.L_x_78:
[----:B------:R-:W-:-:S07]  /*9cd0*/  MOV R0, UR5 ;  /* 0x0000000500007c02 */ /* 0x000fce0008000f00 */
.L_x_223:
[----:B-1----:R1:W2:Y:S02]  /*9ce0*/  SYNCS.PHASECHK.TRANS64.TRYWAIT P0, [R0+URZ], R3 ;  /* 0x00000003000075a7 */ /* 0x0022a400080011ff */
[----:B--2---:R-:W-:Y:S05]  /*9cf0*/  @!P0 NANOSLEEP.SYNCS 0x989680 ;  /* 0x009896800000895d */ /* 0x004fea0003900000 */
[----:B------:R-:W2:Y:S02]  /*9d00*/  @!P0 SYNCS.PHASECHK.TRANS64 P0, [R0+URZ], R3 ;  /* 0x00000003000085a7 */ /* 0x000ea400080010ff */
[----:B--2---:R-:W-:Y:S05]  /*9d10*/  @!P0 BRA `(.L_x_223) ;  /* 0xfffffffc00f08947 */ /* 0x004fea000383ffff */
[----:B------:R-:W-:Y:S05]  /*9d20*/  BRA `(.L_x_224) ;  /* 0xffffffa800747947 */ /* 0x000fea000383ffff */
.L_x_79:
[----:B------:R-:W-:-:S07]  /*9d30*/  MOV R0, UR5 ;  /* 0x0000000500007c02 */ /* 0x000fce0008000f00 */
.L_x_225:
[----:B-1----:R1:W2:Y:S02]  /*9d40*/  SYNCS.PHASECHK.TRANS64.TRYWAIT P0, [R0+URZ], R3 ;  /* 0x00000003000075a7 */ /* 0x0022a400080011ff */
[----:B--2---:R-:W-:Y:S05]  /*9d50*/  @!P0 NANOSLEEP.SYNCS 0x989680 ;  /* 0x009896800000895d */ /* 0x004fea0003900000 */
[----:B------:R-:W2:Y:S02]  /*9d60*/  @!P0 SYNCS.PHASECHK.TRANS64 P0, [R0+URZ], R3 ;  /* 0x00000003000085a7 */ /* 0x000ea400080010ff */
[----:B--2---:R-:W-:Y:S05]  /*9d70*/  @!P0 BRA `(.L_x_225) ;  /* 0xfffffffc00f08947 */ /* 0x004fea000383ffff */
[----:B------:R-:W-:Y:S05]  /*9d80*/  BRA `(.L_x_226) ;  /* 0xffffffa800807947 */ /* 0x000fea000383ffff */
.L_x_80:
[----:B------:R-:W-:-:S07]  /*9d90*/  MOV R0, UR5 ;  /* 0x0000000500007c02 */ /* 0x000fce0008000f00 */
.L_x_227:
[----:B-1----:R1:W2:Y:S02]  /*9da0*/  SYNCS.PHASECHK.TRANS64.TRYWAIT P0, [R0+URZ], R3 ;  /* 0x00000003000075a7 */ /* 0x0022a400080011ff */
[----:B--2---:R-:W-:Y:S05]  /*9db0*/  @!P0 NANOSLEEP.SYNCS 0x989680 ;  /* 0x009896800000895d */ /* 0x004fea0003900000 */
[----:B------:R-:W2:Y:S02]  /*9dc0*/  @!P0 SYNCS.PHASECHK.TRANS64 P0, [R0+URZ], R3 ;  /* 0x00000003000085a7 */ /* 0x000ea400080010ff */
[----:B--2---:R-:W-:Y:S05]  /*9dd0*/  @!P0 BRA `(.L_x_227) ;  /* 0xfffffffc00f08947 */ /* 0x004fea000383ffff */
[----:B------:R-:W-:Y:S05]  /*9de0*/  BRA `(.L_x_228) ;  /* 0xffffffa8008c7947 */ /* 0x000fea000383ffff */
.L_x_81:
[----:B------:R-:W-:-:S07]  /*9df0*/  MOV R0, UR5 ;  /* 0x0000000500007c02 */ /* 0x000fce0008000f00 */
.L_x_229:
[----:B-1----:R1:W2:Y:S02]  /*9e00*/  SYNCS.PHASECHK.TRANS64.TRYWAIT P0, [R0+URZ], R3 ;  /* 0x00000003000075a7 */ /* 0x0022a400080011ff */
[----:B--2---:R-:W-:Y:S05]  /*9e10*/  @!P0 NANOSLEEP.SYNCS 0x989680 ;  /* 0x009896800000895d */ /* 0x004fea0003900000 */
[----:B------:R-:W2:Y:S02]  /*9e20*/  @!P0 SYNCS.PHASECHK.TRANS64 P0, [R0+URZ], R3 ;  /* 0x00000003000085a7 */ /* 0x000ea400080010ff */
[----:B--2---:R-:W-:Y:S05]  /*9e30*/  @!P0 BRA `(.L_x_229) ;  /* 0xfffffffc00f08947 */ /* 0x004fea000383ffff */
[----:B------:R-:W-:Y:S05]  /*9e40*/  BRA `(.L_x_230) ;  /* 0xffffffa800987947 */ /* 0x000fea000383ffff */
.L_x_82:
[----:B------:R-:W-:-:S07]  /*9e50*/  MOV R0, UR5 ;  /* 0x0000000500007c02 */ /* 0x000fce0008000f00 */
.L_x_231:
[----:B-1----:R1:W2:Y:S02]  /*9e60*/  SYNCS.PHASECHK.TRANS64.TRYWAIT P0, [R0+URZ], R3 ;  /* 0x00000003000075a7 */ /* 0x0022a400080011ff */
[----:B--2---:R-:W-:Y:S05]  /*9e70*/  @!P0 NANOSLEEP.SYNCS 0x989680 ;  /* 0x009896800000895d */ /* 0x004fea0003900000 */
[----:B------:R-:W2:Y:S02]  /*9e80*/  @!P0 SYNCS.PHASECHK.TRANS64 P0, [R0+URZ], R3 ;  /* 0x00000003000085a7 */ /* 0x000ea400080010ff */
[----:B--2---:R-:W-:Y:S05]  /*9e90*/  @!P0 BRA `(.L_x_231) ;  /* 0xfffffffc00f08947 */ /* 0x004fea000383ffff */
[----:B------:R-:W-:Y:S05]  /*9ea0*/  BRA `(.L_x_232) ;  /* 0xffffffa800a47947 */ /* 0x000fea000383ffff */
.L_x_83:
[----:B------:R-:W-:-:S07]  /*9eb0*/  MOV R0, UR5 ;  /* 0x0000000500007c02 */ /* 0x000fce0008000f00 */
.L_x_233:
[----:B-1----:R1:W2:Y:S02]  /*9ec0*/  SYNCS.PHASECHK.TRANS64.TRYWAIT P0, [R0+URZ], R3 ;  /* 0x00000003000075a7 */ /* 0x0022a400080011ff */
[----:B--2---:R-:W-:Y:S05]  /*9ed0*/  @!P0 NANOSLEEP.SYNCS 0x989680 ;  /* 0x009896800000895d */ /* 0x004fea0003900000 */
[----:B------:R-:W2:Y:S02]  /*9ee0*/  @!P0 SYNCS.PHASECHK.TRANS64 P0, [R0+URZ], R3 ;  /* 0x00000003000085a7 */ /* 0x000ea400080010ff */
[----:B--2---:R-:W-:Y:S05]  /*9ef0*/  @!P0 BRA `(.L_x_233) ;  /* 0xfffffffc00f08947 */ /* 0x004fea000383ffff */
[----:B------:R-:W-:Y:S05]  /*9f00*/  BRA `(.L_x_234) ;  /* 0xffffffa800b07947 */ /* 0x000fea000383ffff */
.L_x_84:
[----:B------:R-:W-:-:S07]  /*9f10*/  MOV R0, UR5 ;  /* 0x0000000500007c02 */ /* 0x000fce0008000f00 */
.L_x_235:
[----:B-1----:R1:W2:Y:S02]  /*9f20*/  SYNCS.PHASECHK.TRANS64.TRYWAIT P0, [R0+URZ], R3 ;  /* 0x00000003000075a7 */ /* 0x0022a400080011ff */
[----:B--2---:R-:W-:Y:S05]  /*9f30*/  @!P0 NANOSLEEP.SYNCS 0x989680 ;  /* 0x009896800000895d */ /* 0x004fea0003900000 */
[----:B------:R-:W2:Y:S02]  /*9f40*/  @!P0 SYNCS.PHASECHK.TRANS64 P0, [R0+URZ], R3 ;  /* 0x00000003000085a7 */ /* 0x000ea400080010ff */
[----:B--2---:R-:W-:Y:S05]  /*9f50*/  @!P0 BRA `(.L_x_235) ;  /* 0xfffffffc00f08947 */ /* 0x004fea000383ffff */
[----:B------:R-:W-:Y:S05]  /*9f60*/  BRA `(.L_x_236) ;  /* 0xffffffa800bc7947 */ /* 0x000fea000383ffff */
.L_x_85:
[----:B------:R-:W-:-:S07]  /*9f70*/  MOV R0, UR5 ;  /* 0x0000000500007c02 */ /* 0x000fce0008000f00 */
.L_x_237:
[----:B-1----:R1:W2:Y:S02]  /*9f80*/  SYNCS.PHASECHK.TRANS64.TRYWAIT P0, [R0+URZ], R3 ;  /* 0x00000003000075a7 */ /* 0x0022a400080011ff */
[----:B--2---:R-:W-:Y:S05]  /*9f90*/  @!P0 NANOSLEEP.SYNCS 0x989680 ;  /* 0x009896800000895d */ /* 0x004fea0003900000 */
[----:B------:R-:W2:Y:S02]  /*9fa0*/  @!P0 SYNCS.PHASECHK.TRANS64 P0, [R0+URZ], R3 ;  /* 0x00000003000085a7 */ /* 0x000ea400080010ff */
[----:B--2---:R-:W-:Y:S05]  /*9fb0*/  @!P0 BRA `(.L_x_237) ;  /* 0xfffffffc00f08947 */ /* 0x004fea000383ffff */
[----:B------:R-:W-:Y:S05]  /*9fc0*/  BRA `(.L_x_238) ;  /* 0xffffffa800c87947 */ /* 0x000fea000383ffff */
.L_x_86:
[----:B------:R-:W-:-:S07]  /*9fd0*/  MOV R0, UR5 ;  /* 0x0000000500007c02 */ /* 0x000fce0008000f00 */
.L_x_239:
[----:B-1----:R1:W2:Y:S02]  /*9fe0*/  SYNCS.PHASECHK.TRANS64.TRYWAIT P0, [R0+URZ], R3 ;  /* 0x00000003000075a7 */ /* 0x0022a400080011ff */
[----:B--2---:R-:W-:Y:S05]  /*9ff0*/  @!P0 NANOSLEEP.SYNCS 0x989680 ;  /* 0x009896800000895d */ /* 0x004fea0003900000 */
[----:B------:R-:W2:Y:S02]  /*a000*/  @!P0 SYNCS.PHASECHK.TRANS64 P0, [R0+URZ], R3 ;  /* 0x00000003000085a7 */ /* 0x000ea400080010ff */
[----:B--2---:R-:W-:Y:S05]  /*a010*/  @!P0 BRA `(.L_x_239) ;  /* 0xfffffffc00f08947 */ /* 0x004fea000383ffff */
[----:B------:R-:W-:Y:S05]  /*a020*/  BRA `(.L_x_240) ;  /* 0xffffffa800d47947 */ /* 0x000fea000383ffff */
.L_x_87:
[----:B------:R-:W-:-:S07]  /*a030*/  MOV R0, UR5 ;  /* 0x0000000500007c02 */ /* 0x000fce0008000f00 */
.L_x_241:
[----:B-1----:R1:W2:Y:S02]  /*a040*/  SYNCS.PHASECHK.TRANS64.TRYWAIT P0, [R0+URZ], R3 ;  /* 0x00000003000075a7 */ /* 0x0022a400080011ff */
[----:B--2---:R-:W-:Y:S05]  /*a050*/  @!P0 NANOSLEEP.SYNCS 0x989680 ;  /* 0x009896800000895d */ /* 0x004fea0003900000 */
[----:B------:R-:W2:Y:S02]  /*a060*/  @!P0 SYNCS.PHASECHK.TRANS64 P0, [R0+URZ], R3 ;  /* 0x00000003000085a7 */ /* 0x000ea400080010ff */
[----:B--2---:R-:W-:Y:S05]  /*a070*/  @!P0 BRA `(.L_x_241) ;  /* 0xfffffffc00f08947 */ /* 0x004fea000383ffff */
[----:B------:R-:W-:Y:S05]  /*a080*/  BRA `(.L_x_242) ;  /* 0xffffffa800e07947 */ /* 0x000fea000383ffff */
.L_x_88:
[----:B------:R-:W-:-:S07]  /*a090*/  MOV R0, UR5 ;  /* 0x0000000500007c02 */ /* 0x000fce0008000f00 */
.L_x_243:
[----:B-1----:R1:W2:Y:S02]  /*a0a0*/  SYNCS.PHASECHK.TRANS64.TRYWAIT P0, [R0+URZ], R3 ;  /* 0x00000003000075a7 */ /* 0x0022a400080011ff */
[----:B--2---:R-:W-:Y:S05]  /*a0b0*/  @!P0 NANOSLEEP.SYNCS 0x989680 ;  /* 0x009896800000895d */ /* 0x004fea0003900000 */
[----:B------:R-:W2:Y:S02]  /*a0c0*/  @!P0 SYNCS.PHASECHK.TRANS64 P0, [R0+URZ], R3 ;  /* 0x00000003000085a7 */ /* 0x000ea400080010ff */
[----:B--2---:R-:W-:Y:S05]  /*a0d0*/  @!P0 BRA `(.L_x_243) ;  /* 0xfffffffc00f08947 */ /* 0x004fea000383ffff */
[----:B------:R-:W-:Y:S05]  /*a0e0*/  BRA `(.L_x_244) ;  /* 0xffffffa800ec7947 */ /* 0x000fea000383ffff */
.L_x_89:
[----:B------:R-:W-:-:S07]  /*a0f0*/  MOV R0, UR5 ;  /* 0x0000000500007c02 */ /* 0x000fce0008000f00 */
.L_x_245:
[----:B-1----:R1:W2:Y:S02]  /*a100*/  SYNCS.PHASECHK.TRANS64.TRYWAIT P0, [R0+URZ], R3 ;  /* 0x00000003000075a7 */ /* 0x0022a400080011ff */
[----:B--2---:R-:W-:Y:S05]  /*a110*/  @!P0 NANOSLEEP.SYNCS 0x989680 ;  /* 0x009896800000895d */ /* 0x004fea0003900000 */
[----:B------:R-:W2:Y:S02]  /*a120*/  @!P0 SYNCS.PHASECHK.TRANS64 P0, [R0+URZ], R3 ;  /* 0x00000003000085a7 */ /* 0x000ea400080010ff */
[----:B--2---:R-:W-:Y:S05]  /*a130*/  @!P0 BRA `(.L_x_245) ;  /* 0xfffffffc00f08947 */ /* 0x004fea000383ffff */
[----:B------:R-:W-:Y:S05]  /*a140*/  BRA `(.L_x_246) ;  /* 0xffffffa800f87947 */ /* 0x000fea000383ffff */
.L_x_90:
[----:B------:R-:W-:-:S07]  /*a150*/  MOV R0, UR5 ;  /* 0x0000000500007c02 */ /* 0x000fce0008000f00 */
.L_x_247:
[----:B-1----:R1:W2:Y:S02]  /*a160*/  SYNCS.PHASECHK.TRANS64.TRYWAIT P0, [R0+URZ], R3 ;  /* 0x00000003000075a7 */ /* 0x0022a400080011ff */
[----:B--2---:R-:W-:Y:S05]  /*a170*/  @!P0 NANOSLEEP.SYNCS 0x989680 ;  /* 0x009896800000895d */ /* 0x004fea0003900000 */
[----:B------:R-:W2:Y:S02]  /*a180*/  @!P0 SYNCS.PHASECHK.TRANS64 P0, [R0+URZ], R3 ;  /* 0x00000003000085a7 */ /* 0x000ea400080010ff */
[----:B--2---:R-:W-:Y:S05]  /*a190*/  @!P0 BRA `(.L_x_247) ;  /* 0xfffffffc00f08947 */ /* 0x004fea000383ffff */
[----:B------:R-:W-:Y:S05]  /*a1a0*/  BRA `(.L_x_248) ;  /* 0xffffffac00047947 */ /* 0x000fea000383ffff */
.L_x_91:
[----:B------:R-:W-:-:S07]  /*a1b0*/  MOV R0, UR5 ;  /* 0x0000000500007c02 */ /* 0x000fce0008000f00 */
.L_x_249:
[----:B-1----:R1:W2:Y:S02]  /*a1c0*/  SYNCS.PHASECHK.TRANS64.TRYWAIT P0, [R0+URZ], R3 ;  /* 0x00000003000075a7 */ /* 0x0022a400080011ff */
[----:B--2---:R-:W-:Y:S05]  /*a1d0*/  @!P0 NANOSLEEP.SYNCS 0x989680 ;  /* 0x009896800000895d */ /* 0x004fea0003900000 */
[----:B------:R-:W2:Y:S02]  /*a1e0*/  @!P0 SYNCS.PHASECHK.TRANS64 P0, [R0+URZ], R3 ;  /* 0x00000003000085a7 */ /* 0x000ea400080010ff */
[----:B--2---:R-:W-:Y:S05]  /*a1f0*/  @!P0 BRA `(.L_x_249) ;  /* 0xfffffffc00f08947 */ /* 0x004fea000383ffff */
[----:B------:R-:W-:Y:S05]  /*a200*/  BRA `(.L_x_250) ;  /* 0xffffffac00107947 */ /* 0x000fea000383ffff */
.L_x_92:
[----:B------:R-:W-:-:S07]  /*a210*/  MOV R0, UR5 ;  /* 0x0000000500007c02 */ /* 0x000fce0008000f00 */
.L_x_251:
[----:B-1----:R1:W2:Y:S02]  /*a220*/  SYNCS.PHASECHK.TRANS64.TRYWAIT P0, [R0+URZ], R3 ;  /* 0x00000003000075a7 */ /* 0x0022a400080011ff */
[----:B--2---:R-:W-:Y:S05]  /*a230*/  @!P0 NANOSLEEP.SYNCS 0x989680 ;  /* 0x009896800000895d */ /* 0x004fea0003900000 */
[----:B------:R-:W2:Y:S02]  /*a240*/  @!P0 SYNCS.PHASECHK.TRANS64 P0, [R0+URZ], R3 ;  /* 0x00000003000085a7 */ /* 0x000ea400080010ff */
[----:B--2---:R-:W-:Y:S05]  /*a250*/  @!P0 BRA `(.L_x_251) ;  /* 0xfffffffc00f08947 */ /* 0x004fea000383ffff */
[----:B------:R-:W-:Y:S05]  /*a260*/  BRA `(.L_x_252) ;  /* 0xffffffac001c7947 */ /* 0x000fea000383ffff */
.L_x_93:
[----:B------:R-:W-:-:S07]  /*a270*/  MOV R0, UR5 ;  /* 0x0000000500007c02 */ /* 0x000fce0008000f00 */
.L_x_253:
[----:B-1----:R1:W2:Y:S02]  /*a280*/  SYNCS.PHASECHK.TRANS64.TRYWAIT P0, [R0+URZ], R3 ;  /* 0x00000003000075a7 */ /* 0x0022a400080011ff */
[----:B--2---:R-:W-:Y:S05]  /*a290*/  @!P0 NANOSLEEP.SYNCS 0x989680 ;  /* 0x009896800000895d */ /* 0x004fea0003900000 */
[----:B------:R-:W2:Y:S02]  /*a2a0*/  @!P0 SYNCS.PHASECHK.TRANS64 P0, [R0+URZ], R3 ;  /* 0x00000003000085a7 */ /* 0x000ea400080010ff */
[----:B--2---:R-:W-:Y:S05]  /*a2b0*/  @!P0 BRA `(.L_x_253) ;  /* 0xfffffffc00f08947 */ /* 0x004fea000383ffff */
[----:B------:R-:W-:Y:S05]  /*a2c0*/  BRA `(.L_x_254) ;  /* 0xffffffac00287947 */ /* 0x000fea000383ffff */
.L_x_96:
[----:B------:R-:W-:-:S07]  /*a2d0*/  MOV R4, UR4 ;  /* 0x0000000400047c02 */ /* 0x000fce0008000f00 */
.L_x_255:
[----:B--2---:R2:W3:Y:S02]  /*a2e0*/  SYNCS.PHASECHK.TRANS64.TRYWAIT P1, [R4+URZ+0x388], R6 ;  /* 0x00038806040075a7 */ /* 0x0044e400080211ff */
[----:B---3--:R-:W-:Y:S05]  /*a2f0*/  @!P1 NANOSLEEP.SYNCS 0x989680 ;  /* 0x009896800000995d */ /* 0x008fea0003900000 */
[----:B------:R-:W3:Y:S02]  /*a300*/  @!P1 SYNCS.PHASECHK.TRANS64 P1, [R4+URZ+0x388], R6 ;  /* 0x00038806040095a7 */ /* 0x000ee400080210ff */
[----:B---3--:R-:W-:Y:S05]  /*a310*/  @!P1 BRA `(.L_x_255) ;  /* 0xfffffffc00f09947 */ /* 0x008fea000383ffff */
[----:B------:R-:W-:Y:S05]  /*a320*/  BRA `(.L_x_256) ;  /* 0xffffffac00947947 */ /* 0x000fea000383ffff */
.L_x_97:
[----:B--2---:R-:W-:-:S07]  /*a330*/  MOV R4, UR4 ;  /* 0x0000000400047c02 */ /* 0x004fce0008000f00 */
.L_x_257:
[----:B--2---:R2:W3:Y:S02]  /*a340*/  SYNCS.PHASECHK.TRANS64.TRYWAIT P1, [R4+URZ+0x380], R5 ;  /* 0x00038005040075a7 */ /* 0x0044e400080211ff */
[----:B---3--:R-:W-:Y:S05]  /*a350*/  @!P1 NANOSLEEP.SYNCS 0x989680 ;  /* 0x009896800000995d */ /* 0x008fea0003900000 */
[----:B------:R-:W3:Y:S02]  /*a360*/  @!P1 SYNCS.PHASECHK.TRANS64 P1, [R4+URZ+0x380], R5 ;  /* 0x00038005040095a7 */ /* 0x000ee400080210ff */
[----:B---3--:R-:W-:Y:S05]  /*a370*/  @!P1 BRA `(.L_x_257) ;  /* 0xfffffffc00f09947 */ /* 0x008fea000383ffff */
[----:B------:R-:W-:Y:S05]  /*a380*/  BRA `(.L_x_258) ;  /* 0xffffffac009c7947 */ /* 0x000fea000383ffff */
.L_x_105:
[----:B------:R-:W-:-:S07]  /*a390*/  MOV R0, UR14 ;  /* 0x0000000e00007c02 */ /* 0x000fce0008000f00 */
.L_x_259:
[----:B-1----:R1:W2:Y:S02]  /*a3a0*/  SYNCS.PHASECHK.TRANS64.TRYWAIT P0, [R0+URZ+0x380], R4 ;  /* 0x00038004000075a7 */ /* 0x0022a400080011ff */
[----:B--2---:R-:W-:Y:S05]  /*a3b0*/  @!P0 NANOSLEEP.SYNCS 0x989680 ;  /* 0x009896800000895d */ /* 0x004fea0003900000 */
[----:B------:R-:W2:Y:S02]  /*a3c0*/  @!P0 SYNCS.PHASECHK.TRANS64 P0, [R0+URZ+0x380], R4 ;  /* 0x00038004000085a7 */ /* 0x000ea400080010ff */
[----:B--2---:R-:W-:Y:S05]  /*a3d0*/  @!P0 BRA `(.L_x_259) ;  /* 0xfffffffc00f08947 */ /* 0x004fea000383ffff */
[----:B------:R-:W-:Y:S05]  /*a3e0*/  BRA `(.L_x_260) ;  /* 0xffffffb400187947 */ /* 0x000fea000383ffff */
.L_x_106:
[----:B------:R-:W-:-:S07]  /*a3f0*/  MOV R4, UR19 ;  /* 0x0000001300047c02 */ /* 0x000fce0008000f00 */
.L_x_261:
[----:B-1----:R1:W2:Y:S02]  /*a400*/  SYNCS.PHASECHK.TRANS64.TRYWAIT P0, [R4+URZ+0x3a0], R0 ;  /* 0x0003a000040075a7 */ /* 0x0022a400080011ff */
[----:B--2---:R-:W-:Y:S05]  /*a410*/  @!P0 NANOSLEEP.SYNCS 0x989680 ;  /* 0x009896800000895d */ /* 0x004fea0003900000 */
[----:B------:R-:W2:Y:S02]  /*a420*/  @!P0 SYNCS.PHASECHK.TRANS64 P0, [R4+URZ+0x3a0], R0 ;  /* 0x0003a000040085a7 */ /* 0x000ea400080010ff */
[----:B--2---:R-:W-:Y:S05]  /*a430*/  @!P0 BRA `(.L_x_261) ;  /* 0xfffffffc00f08947 */ /* 0x004fea000383ffff */
[----:B------:R-:W-:Y:S05]  /*a440*/  BRA `(.L_x_262) ;  /* 0xffffffb400347947 */ /* 0x000fea000383ffff */
.L_x_109:
[----:B-1----:R-:W-:Y:S07]  /*a450*/  MOV R0, UR5 ;  /* 0x0000000500007c02 */ /* 0x002fee0008000f00 */
.L_x_263:
[----:B-1----:R1:W2:Y:S02]  /*a460*/  SYNCS.PHASECHK.TRANS64.TRYWAIT P0, [R0+URZ], R5 ;  /* 0x00000005000075a7 */ /* 0x0022a400080011ff */
[----:B--2---:R-:W-:Y:S05]  /*a470*/  @!P0 NANOSLEEP.SYNCS 0x989680 ;  /* 0x009896800000895d */ /* 0x004fea0003900000 */
[----:B------:R-:W2:Y:S02]  /*a480*/  @!P0 SYNCS.PHASECHK.TRANS64 P0, [R0+URZ], R5 ;  /* 0x00000005000085a7 */ /* 0x000ea400080010ff */
[----:B--2---:R-:W-:Y:S05]  /*a490*/  @!P0 BRA `(.L_x_263) ;  /* 0xfffffffc00f08947 */ /* 0x004fea000383ffff */
[----:B------:R-:W-:Y:S05]  /*a4a0*/  BRA `(.L_x_108) ;  /* 0xffffffb400587947 */ /* 0x000fea000383ffff */
.L_x_112:
[----:B------:R-:W-:-:S07]  /*a4b0*/  MOV R0, UR4 ;  /* 0x0000000400007c02 */ /* 0x000fce0008000f00 */
.L_x_264:
[----:B-1----:R1:W3:Y:S02]  /*a4c0*/  SYNCS.PHASECHK.TRANS64.TRYWAIT P0, [R0+URZ], R3 ;  /* 0x00000003000075a7 */ /* 0x0022e400080011ff */
[----:B---3--:R-:W-:Y:S05]  /*a4d0*/  @!P0 NANOSLEEP.SYNCS 0x989680 ;  /* 0x009896800000895d */ /* 0x008fea0003900000 */
[----:B------:R-:W3:Y:S02]  /*a4e0*/  @!P0 SYNCS.PHASECHK.TRANS64 P0, [R0+URZ], R3 ;  /* 0x00000003000085a7 */ /* 0x000ee400080010ff */
[----:B---3--:R-:W-:Y:S05]  /*a4f0*/  @!P0 BRA `(.L_x_264) ;  /* 0xfffffffc00f08947 */ /* 0x008fea000383ffff */
[----:B------:R-:W-:Y:S05]  /*a500*/  BRA `(.L_x_265) ;  /* 0xffffffb800007947 */ /* 0x000fea000383ffff */
.L_x_113:
[----:B------:R-:W-:-:S07]  /*a510*/  MOV R0, UR4 ;  /* 0x0000000400007c02 */ /* 0x000fce0008000f00 */
.L_x_266:
[----:B-1----:R1:W2:Y:S02]  /*a520*/  SYNCS.PHASECHK.TRANS64.TRYWAIT P0, [R0+URZ], R3 ;  /* 0x00000003000075a7 */ /* 0x0022a400080011ff */
[----:B--2---:R-:W-:Y:S05]  /*a530*/  @!P0 NANOSLEEP.SYNCS 0x989680 ;  /* 0x009896800000895d */ /* 0x004fea0003900000 */
[----:B------:R-:W2:Y:S02]  /*a540*/  @!P0 SYNCS.PHASECHK.TRANS64 P0, [R0+URZ], R3 ;  /* 0x00000003000085a7 */ /* 0x000ea400080010ff */
[----:B--2---:R-:W-:Y:S05]  /*a550*/  @!P0 BRA `(.L_x_266) ;  /* 0xfffffffc00f08947 */ /* 0x004fea000383ffff */
[----:B------:R-:W-:Y:S05]  /*a560*/  BRA `(.L_x_267) ;  /* 0xffffffb8000c7947 */ /* 0x000fea000383ffff */
.L_x_118:
[----:B------:R-:W-:Y:S07]  /*a570*/  MOV R0, UR28 ;  /* 0x0000001c00007c02 */ /* 0x000fee0008000f00 */
.L_x_268:
[----:B-1----:R1:W2:Y:S02]  /*a580*/  SYNCS.PHASECHK.TRANS64.TRYWAIT P0, [R0+URZ+0x380], R3 ;  /* 0x00038003000075a7 */ /* 0x0022a400080011ff */
[----:B--2---:R-:W-:Y:S05]  /*a590*/  @!P0 NANOSLEEP.SYNCS 0x989680 ;  /* 0x009896800000895d */ /* 0x004fea0003900000 */
[----:B------:R-:W2:Y:S02]  /*a5a0*/  @!P0 SYNCS.PHASECHK.TRANS64 P0, [R0+URZ+0x380], R3 ;  /* 0x00038003000085a7 */ /* 0x000ea400080010ff */
[----:B--2---:R-:W-:Y:S05]  /*a5b0*/  @!P0 BRA `(.L_x_268) ;  /* 0xfffffffc00f08947 */ /* 0x004fea000383ffff */
[----:B------:R-:W-:Y:S05]  /*a5c0*/  BRA `(.L_x_269) ;  /* 0xffffffbc00347947 */ /* 0x000fea000383ffff */
.L_x_121:
[----:B------:R-:W-:Y:S07]  /*a5d0*/  MOV R0, UR28 ;  /* 0x0000001c00007c02 */ /* 0x000fee0008000f00 */
.L_x_270:
[----:B-1----:R1:W2:Y:S02]  /*a5e0*/  SYNCS.PHASECHK.TRANS64.TRYWAIT P0, [R0+URZ+0x378], R8 ;  /* 0x00037808000075a7 */ /* 0x0022a400080011ff */
[----:B--2---:R-:W-:Y:S05]  /*a5f0*/  @!P0 NANOSLEEP.SYNCS 0x989680 ;  /* 0x009896800000895d */ /* 0x004fea0003900000 */
[----:B------:R-:W2:Y:S02]  /*a600*/  @!P0 SYNCS.PHASECHK.TRANS64 P0, [R0+URZ+0x378], R8 ;  /* 0x00037808000085a7 */ /* 0x000ea400080010ff */
[----:B--2---:R-:W-:Y:S05]  /*a610*/  @!P0 BRA `(.L_x_270) ;  /* 0xfffffffc00f08947 */ /* 0x004fea000383ffff */
[----:B------:R-:W-:Y:S05]  /*a620*/  BRA `(.L_x_120) ;  /* 0xffffffc000947947 */ /* 0x000fea000383ffff */
.L_x_124:
[----:B-1----:R-:W-:Y:S07]  /*a630*/  MOV R0, UR28 ;  /* 0x0000001c00007c02 */ /* 0x002fee0008000f00 */
.L_x_271:
[----:B-1----:R1:W2:Y:S02]  /*a640*/  SYNCS.PHASECHK.TRANS64.TRYWAIT P2, [R0+URZ+0x368], R3 ;  /* 0x00036803000075a7 */ /* 0x0022a400080411ff */
[----:B--2---:R-:W-:Y:S05]  /*a650*/  @!P2 NANOSLEEP.SYNCS 0x989680 ;  /* 0x009896800000a95d */ /* 0x004fea0003900000 */
[----:B------:R-:W2:Y:S02]  /*a660*/  @!P2 SYNCS.PHASECHK.TRANS64 P2, [R0+URZ+0x368], R3 ;  /* 0x000368030000a5a7 */ /* 0x000ea400080410ff */
[----:B--2---:R-:W-:Y:S05]  /*a670*/  @!P2 BRA `(.L_x_271) ;  /* 0xfffffffc00f0a947 */ /* 0x004fea000383ffff */
[----:B------:R-:W-:Y:S05]  /*a680*/  BRA `(.L_x_272) ;  /* 0xffffffc000f07947 */ /* 0x000fea000383ffff */
.L_x_127:
[----:B------:R-:W-:Y:S07]  /*a690*/  MOV R0, UR43 ;  /* 0x0000002b00007c02 */ /* 0x000fee0008000f00 */
.L_x_273:
[----:B-1----:R1:W2:Y:S02]  /*a6a0*/  SYNCS.PHASECHK.TRANS64.TRYWAIT P0, [R0+URZ+0x380], R2 ;  /* 0x00038002000075a7 */ /* 0x0022a400080011ff */
[----:B--2---:R-:W-:Y:S05]  /*a6b0*/  @!P0 NANOSLEEP.SYNCS 0x989680 ;  /* 0x009896800000895d */ /* 0x004fea0003900000 */
[----:B------:R-:W2:Y:S02]  /*a6c0*/  @!P0 SYNCS.PHASECHK.TRANS64 P0, [R0+URZ+0x380], R2 ;  /* 0x00038002000085a7 */ /* 0x000ea400080010ff */
[----:B--2---:R-:W-:Y:S05]  /*a6d0*/  @!P0 BRA `(.L_x_273) ;  /* 0xfffffffc00f08947 */ /* 0x004fea000383ffff */
[----:B------:R-:W-:Y:S05]  /*a6e0*/  BRA `(.L_x_274) ;  /* 0xffffffc800a47947 */ /* 0x000fea000383ffff */
.L_x_138:
[----:B-1----:R-:W-:Y:S04]  /*a6f0*/  MOV R3, UR43 ;  /* 0x0000002b00037c02 */ /* 0x002fe80008000f00 */
[----:B------:R1:W2:Y:S03]  /*a700*/  SYNCS.PHASECHK.TRANS64.TRYWAIT P1, [R3+URZ+0x360], R4 ;  /* 0x00036004030075a7 */ /* 0x0002a600080211ff */
[----:B--2---:R-:W-:Y:S05]  /*a710*/  @!P1 NANOSLEEP.SYNCS 0x989680 ;  /* 0x009896800000995d */ /* 0x004fea0003900000 */
[----:B------:R-:W2:Y:S02]  /*a720*/  @!P1 SYNCS.PHASECHK.TRANS64 P1, [R3+URZ+0x360], R4 ;  /* 0x00036004030095a7 */ /* 0x000ea400080210ff */
[----:B--2---:R-:W-:Y:S05]  /*a730*/  @!P1 BRA `(.L_x_138) ;  /* 0xfffffffc00ec9947 */ /* 0x004fea000383ffff */
[----:B------:R-:W-:Y:S05]  /*a740*/  BRA `(.L_x_137) ;  /* 0xffffffd400ec7947 */ /* 0x000fea000383ffff */
.L_x_140:
[----:B-1----:R1:W2:Y:S02]  /*a750*/  SYNCS.PHASECHK.TRANS64.TRYWAIT P1, [R22+URZ+0x390], R0 ;  /* 0x00039000160075a7 */ /* 0x0022a400080211ff */
[----:B--2---:R-:W-:Y:S05]  /*a760*/  @!P1 NANOSLEEP.SYNCS 0x989680 ;  /* 0x009896800000995d */ /* 0x004fea0003900000 */
[----:B------:R-:W2:Y:S02]  /*a770*/  @!P1 SYNCS.PHASECHK.TRANS64 P1, [R22+URZ+0x390], R0 ;  /* 0x00039000160095a7 */ /* 0x000ea400080210ff */
[----:B--2---:R-:W-:Y:S05]  /*a780*/  @!P1 BRA `(.L_x_140) ;  /* 0xfffffffc00f09947 */ /* 0x004fea000383ffff */
[----:B------:R-:W-:Y:S05]  /*a790*/  BRA `(.L_x_139) ;  /* 0xffffffd8002c7947 */ /* 0x000fea000383ffff */
        .weak           $__internal_0_$__cuda_sm10x_tcgen05_guardrail_trap_col_being_dealloced_not_returned_by_alloc
        .type           $__internal_0_$__cuda_sm10x_tcgen05_guardrail_trap_col_being_dealloced_not_returned_by_alloc,@function
        .size           $__internal_0_$__cuda_sm10x_tcgen05_guardrail_trap_col_being_dealloced_not_returned_by_alloc,($__internal_1_$__cuda_sm10x_tcgen05_guardrail_trap_phase_invalid_during_alloc - $__internal_0_$__cuda_sm10x_tcgen05_guardrail_trap_col_being_dealloced_not_returned_by_alloc)
$__internal_0_$__cuda_sm10x_tcgen05_guardrail_trap_col_being_dealloced_not_returned_by_alloc:
[----:B------:R-:W-:Y:S05]  /*a7a0*/  BPT.TRAP 0x1 ;  /* 0x000000040000795c */ /* 0x000fea0000300000 */
[----:B------:R-:W-:-:S04]  /*a7b0*/  HFMA2 R3, -RZ, RZ, 0, 0 ;  /* 0x00000000ff037431 */ /* 0x000fc800000001ff */
[----:B------:R-:W-:Y:S05]  /*a7c0*/  RET.REL.NODEC R2 `(_ZN7cutlass13device_kernelINS_4conv6kernel13ConvUniversalINS1_16ConvProblemShapeILNS1_8OperatorE0ELi3EEENS1_10collective14CollectiveConvINS1_47MainloopSm100TmaUmmaWarpSpecializedImplicitGemmILS5_0ELi54ELi3ELi1ELi2EN4cute5tupleIJNSA_1CILi2EEENSC_ILi1EEESE_EEEEENSB_IJNSC_ILi64EEESH_NSB_IJNSC_ILi32EEEEEEEEENS_12float_e4m3_tESL_NSA_8TiledMMAINSA_8MMA_AtomIJNSA_10MMA_TraitsINSA_19SM100_MMA_F8F6F4_SSEJSL_SL_fSH_SH_NSA_17integral_constantINSA_4UMMA5MajorELSS_0EEEST_NSQ_INSR_7ScaleInELSU_0EEESV_EEEEEENSA_6LayoutINSB_IJSE_SE_SE_EEENSB_IJNSC_ILi0EEES10_S10_EEEEENSB_IJNSA_10UnderscoreES13_S13_EEEEENS7_6detail27Sm100ImplicitGemmTileTraitsINSA_20SM90_TMA_LOAD_IM2COLENSA_14ComposedLayoutINSA_7SwizzleILi1ELi4ELi3EEENSA_18smem_ptr_flag_bitsILi8EEENSY_INSB_IJNSC_ILi8EEESI_EEENSB_IJSI_SE_EEEEEEEvEENS17_INSA_23SM90_TMA_LOAD_MULTICASTES1I_vEEEENS_8epilogue10collective18CollectiveEpilogueINS1N_23Sm100TmaWarpSpecializedILi1ELi1ELi32ELb0ELb0EEEJSK_NSB_IJNSY_ISH_SE_EES1S_EEESL_NSB_IJNSB_IJllllEEESE_S10_EEESL_S1V_NS1N_6fusion15FusionCallbacksIS1R_NS1W_17LinearCombinationISL_fSL_fLNS_15FloatRoundStyleE2EEESK_S1T_JEEENSA_5SM1004TMEM4LOAD26SM100_TMEM_LOAD_16dp32b32xES18_NS19_INS1A_ILi2ELi4ELi3EEES1D_NSY_INSB_IJS1E_SH_EEENSB_IJSH_SE_EEEEEEENSA_39AutoVectorizingCopyWithAssumedAlignmentILi128EEENSA_21SM90_TMA_STORE_IM2COLES2A_S2C_S2C_EEEvvEEEEvNT_6ParamsE) ;  /* 0xffffff58020c7950 */ /* 0x000fea0003c3ffff */
        .weak           $__internal_1_$__cuda_sm10x_tcgen05_guardrail_trap_phase_invalid_during_alloc
        .type           $__internal_1_$__cuda_sm10x_tcgen05_guardrail_trap_phase_invalid_during_alloc,@function
        .size           $__internal_1_$__cuda_sm10x_tcgen05_guardrail_trap_phase_invalid_during_alloc,($__internal_2_$__cuda_sm10x_tcgen05_guardrail_trap_unallocated_columns_being_dealloced - $__internal_1_$__cuda_sm10x_tcgen05_guardrail_trap_phase_invalid_during_alloc)
$__internal_1_$__cuda_sm10x_tcgen05_guardrail_trap_phase_invalid_during_alloc:
[----:B------:R-:W-:Y:S05]  /*a7d0*/  BPT.TRAP 0x1 ;  /* 0x000000040000795c */ /* 0x000fea0000300000 */
[----:B------:R-:W-:-:S04]  /*a7e0*/  MOV R3, 0x0 ;  /* 0x0000000000037802 */ /* 0x000fc80000000f00 */
[----:B------:R-:W-:Y:S05]  /*a7f0*/  RET.REL.NODEC R2 `(_ZN7cutlass13device_kernelINS_4conv6kernel13ConvUniversalINS1_16ConvProblemShapeILNS1_8OperatorE0ELi3EEENS1_10collective14CollectiveConvINS1_47MainloopSm100TmaUmmaWarpSpecializedImplicitGemmILS5_0ELi54ELi3ELi1ELi2EN4cute5tupleIJNSA_1CILi2EEENSC_ILi1EEESE_EEEEENSB_IJNSC_ILi64EEESH_NSB_IJNSC_ILi32EEEEEEEEENS_12float_e4m3_tESL_NSA_8TiledMMAINSA_8MMA_AtomIJNSA_10MMA_TraitsINSA_19SM100_MMA_F8F6F4_SSEJSL_SL_fSH_SH_NSA_17integral_constantINSA_4UMMA5MajorELSS_0EEEST_NSQ_INSR_7ScaleInELSU_0EEESV_EEEEEENSA_6LayoutINSB_IJSE_SE_SE_EEENSB_IJNSC_ILi0EEES10_S10_EEEEENSB_IJNSA_10UnderscoreES13_S13_EEEEENS7_6detail27Sm100ImplicitGemmTileTraitsINSA_20SM90_TMA_LOAD_IM2COLENSA_14ComposedLayoutINSA_7SwizzleILi1ELi4ELi3EEENSA_18smem_ptr_flag_bitsILi8EEENSY_INSB_IJNSC_ILi8EEESI_EEENSB_IJSI_SE_EEEEEEEvEENS17_INSA_23SM90_TMA_LOAD_MULTICASTES1I_vEEEENS_8epilogue10collective18CollectiveEpilogueINS1N_23Sm100TmaWarpSpecializedILi1ELi1ELi32ELb0ELb0EEEJSK_NSB_IJNSY_ISH_SE_EES1S_EEESL_NSB_IJNSB_IJllllEEESE_S10_EEESL_S1V_NS1N_6fusion15FusionCallbacksIS1R_NS1W_17LinearCombinationISL_fSL_fLNS_15FloatRoundStyleE2EEESK_S1T_JEEENSA_5SM1004TMEM4LOAD26SM100_TMEM_LOAD_16dp32b32xES18_NS19_INS1A_ILi2ELi4ELi3EEES1D_NSY_INSB_IJS1E_SH_EEENSB_IJSH_SE_EEEEEEENSA_39AutoVectorizingCopyWithAssumedAlignmentILi128EEENSA_21SM90_TMA_STORE_IM2COLES2A_S2C_S2C_EEEvvEEEEvNT_6ParamsE) ;  /* 0xffffff5802007950 */ /* 0x000fea0003c3ffff */
        .weak           $__internal_2_$__cuda_sm10x_tcgen05_guardrail_trap_unallocated_columns_being_dealloced
        .type           $__internal_2_$__cuda_sm10x_tcgen05_guardrail_trap_unallocated_columns_being_dealloced,@function
        .size           $__internal_2_$__cuda_sm10x_tcgen05_guardrail_trap_unallocated_columns_being_dealloced,(.L_x_276 - $__internal_2_$__cuda_sm10x_tcgen05_guardrail_trap_unallocated_columns_being_dealloced)
$__internal_2_$__cuda_sm10x_tcgen05_guardrail_trap_unallocated_columns_being_dealloced:
[----:B------:R-:W-:Y:S05]  /*a800*/  BPT.TRAP 0x1 ;  /* 0x000000040000795c */ /* 0x000fea0000300000 */
[----:B------:R-:W-:-:S04]  /*a810*/  HFMA2 R3, -RZ, RZ, 0, 0 ;  /* 0x00000000ff037431 */ /* 0x000fc800000001ff */
[----:B------:R-:W-:Y:S05]  /*a820*/  RET.REL.NODEC R2 `(_ZN7cutlass13device_kernelINS_4conv6kernel13ConvUniversalINS1_16ConvProblemShapeILNS1_8OperatorE0ELi3EEENS1_10collective14CollectiveConvINS1_47MainloopSm100TmaUmmaWarpSpecializedImplicitGemmILS5_0ELi54ELi3ELi1ELi2EN4cute5tupleIJNSA_1CILi2EEENSC_ILi1EEESE_EEEEENSB_IJNSC_ILi64EEESH_NSB_IJNSC_ILi32EEEEEEEEENS_12float_e4m3_tESL_NSA_8TiledMMAINSA_8MMA_AtomIJNSA_10MMA_TraitsINSA_19SM100_MMA_F8F6F4_SSEJSL_SL_fSH_SH_NSA_17integral_constantINSA_4UMMA5MajorELSS_0EEEST_NSQ_INSR_7ScaleInELSU_0EEESV_EEEEEENSA_6LayoutINSB_IJSE_SE_SE_EEENSB_IJNSC_ILi0EEES10_S10_EEEEENSB_IJNSA_10UnderscoreES13_S13_EEEEENS7_6detail27Sm100ImplicitGemmTileTraitsINSA_20SM90_TMA_LOAD_IM2COLENSA_14ComposedLayoutINSA_7SwizzleILi1ELi4ELi3EEENSA_18smem_ptr_flag_bitsILi8EEENSY_INSB_IJNSC_ILi8EEESI_EEENSB_IJSI_SE_EEEEEEEvEENS17_INSA_23SM90_TMA_LOAD_MULTICASTES1I_vEEEENS_8epilogue10collective18CollectiveEpilogueINS1N_23Sm100TmaWarpSpecializedILi1ELi1ELi32ELb0ELb0EEEJSK_NSB_IJNSY_ISH_SE_EES1S_EEESL_NSB_IJNSB_IJllllEEESE_S10_EEESL_S1V_NS1N_6fusion15FusionCallbacksIS1R_NS1W_17LinearCombinationISL_fSL_fLNS_15FloatRoundStyleE2EEESK_S1T_JEEENSA_5SM1004TMEM4LOAD26SM100_TMEM_LOAD_16dp32b32xES18_NS19_INS1A_ILi2ELi4ELi3EEES1D_NSY_INSB_IJS1E_SH_EEENSB_IJSH_SE_EEEEEEENSA_39AutoVectorizingCopyWithAssumedAlignmentILi128EEENSA_21SM90_TMA_STORE_IM2COLES2A_S2C_S2C_EEEvvEEEEvNT_6ParamsE) ;  /* 0xffffff5402f47950 */ /* 0x000fea0003c3ffff */
.L_x_275:
[----:B------:R-:W-:-:S00]  /*a830*/  BRA `(.L_x_275) ;  /* 0xfffffffc00fc7947 */ /* 0x000fc0000383ffff */
[----:B------:R-:W-:-:S00]  /*a840*/  NOP ;  /* 0x0000000000007918 */ /* 0x000fc00000000000 */
        /* <DEDUP_REMOVED lines=11> */
.L_x_276:


//--------------------- .nv.global.init           --------------------------
	.section	.nv.global.init,"aw",@progbits
.nv.global.init:
	.type		$str$29,@object
	.size		$str$29,($str$30 - $str$29)
$str$29:
        /*0000*/ 	.byte	0x28, 0x61, 0x64, 0x64, 0x72, 0x65, 0x73, 0x73, 0x20, 0x26, 0x20, 0x6d, 0x61, 0x73, 0x6b, 0x29
        /*0010*/ 	.byte	0x20, 0x3d, 0x3d, 0x20, 0x30, 0x00
	.type		$str$30,@object
	.size		$str$30,($str$28 - $str$30)
$str$30:
        /*0016*/ 	.byte	0x2f, 0x74, 0x6d, 0x70, 0x2f, 0x63, 0x75, 0x74, 0x6c, 0x61, 0x73, 0x73, 0x5f, 0x73, 0x77, 0x65
        /*0026*/ 	.byte	0x65, 0x70, 0x5f, 0x73, 0x72, 0x63, 0x2f, 0x69, 0x6e, 0x63, 0x6c, 0x75, 0x64, 0x65, 0x2f, 0x63
        /*0036*/ 	.byte	0x75, 0x74, 0x65, 0x2f, 0x70, 0x6f, 0x69, 0x6e, 0x74, 0x65, 0x72, 0x5f, 0x66, 0x6c, 0x61, 0x67
        /*0046*/ 	.byte	0x67, 0x65, 0x64, 0x2e, 0x68, 0x70, 0x70, 0x00
	.type		$str$28,@object
	.size		$str$28,($str$27 - $str$28)
$str$28:
        /*004e*/ 	.byte	0x2f, 0x74, 0x6d, 0x70, 0x2f, 0x63, 0x75, 0x74, 0x6c, 0x61, 0x73, 0x73, 0x5f, 0x73, 0x77, 0x65
        /*005e*/ 	.byte	0x65, 0x70, 0x5f, 0x73, 0x72, 0x63, 0x2f, 0x69, 0x6e, 0x63, 0x6c, 0x75, 0x64, 0x65, 0x2f, 0x63
        /*006e*/ 	.byte	0x75, 0x74, 0x65, 0x2f, 0x61, 0x74, 0x6f, 0x6d, 0x2f, 0x63, 0x6f, 0x70, 0x79, 0x5f, 0x74, 0x72
        /*007e*/ 	.byte	0x61, 0x69, 0x74, 0x73, 0x5f, 0x73, 0x6d, 0x31, 0x30, 0x30, 0x2e, 0x68, 0x70, 0x70, 0x00
	.type		$str$27,@object
	.size		$str$27,(__unnamed_1 - $str$27)
$str$27:
        /*008d*/ 	.byte	0x28, 0x28, 0x75, 0x69, 0x6e, 0x74, 0x33, 0x32, 0x5f, 0x74, 0x28, 0x74, 0x68, 0x72, 0x65, 0x61
        /*009d*/ 	.byte	0x64, 0x49, 0x64, 0x78, 0x2e, 0x78, 0x29, 0x20, 0x2f, 0x20, 0x33, 0x32, 0x29, 0x20, 0x25, 0x20
        /*00ad*/ 	.byte	0x34, 0x29, 0x20, 0x3d, 0x3d, 0x20, 0x28, 0x28, 0x28, 0x74, 0x6d, 0x65, 0x6d, 0x5f, 0x61, 0x64
        /*00bd*/ 	.byte	0x64, 0x72, 0x20, 0x3e, 0x3e, 0x20, 0x31, 0x36, 0x29, 0x20, 0x2f, 0x20, 0x33, 0x32, 0x29, 0x20
        /*00cd*/ 	.byte	0x25, 0x20, 0x34, 0x29, 0x00
	.type		__unnamed_1,@object
	.size		__unnamed_1,(__unnamed_2 - __unnamed_1)
__unnamed_1:
        /*00d2*/ 	.byte	0x61, 0x75, 0x74, 0x6f, 0x20, 0x63, 0x75, 0x74, 0x65, 0x3a, 0x3a, 0x61, 0x73, 0x5f, 0x70, 0x6f
        /* <DEDUP_REMOVED lines=24> */
        /*0262*/ 	.byte	0x3c, 0x34, 0x30, 0x39, 0x36, 0x3e, 0x3e, 0x3e, 0x3e, 0x5d, 0x00
	.type		__unnamed_2,@object
	.size		__unnamed_2,(.L_2 - __unnamed_2)
__unnamed_2:
        /* <DEDUP_REMOVED lines=40> */
        /*04ed*/ 	.byte	0x74, 0x65, 0x3a, 0x3a, 0x43, 0x3c, 0x30, 0x3e, 0x3e, 0x3e, 0x3e, 0x5d, 0x00
.L_2:


//--------------------- .nv.shared._ZN7cutlass13device_kernelINS_4conv6kernel13ConvUniversalINS1_16ConvProblemShapeILNS1_8OperatorE0ELi3EEENS1_10collective14CollectiveConvINS1_47MainloopSm100TmaUmmaWarpSpecializedImplicitGemmILS5_0ELi54ELi3ELi1ELi2EN4cute5tupleIJNSA_1CILi2EEENSC_ILi1EEESE_EEEEENSB_IJNSC_ILi64EEESH_NSB_IJNSC_ILi32EEEEEEEEENS_12float_e4m3_tESL_NSA_8TiledMMAINSA_8MMA_AtomIJNSA_10MMA_TraitsINSA_19SM100_MMA_F8F6F4_SSEJSL_SL_fSH_SH_NSA_17integral_constantINSA_4UMMA5MajorELSS_0EEEST_NSQ_INSR_7ScaleInELSU_0EEESV_EEEEEENSA_6LayoutINSB_IJSE_SE_SE_EEENSB_IJNSC_ILi0EEES10_S10_EEEEENSB_IJNSA_10UnderscoreES13_S13_EEEEENS7_6detail27Sm100ImplicitGemmTileTraitsINSA_20SM90_TMA_LOAD_IM2COLENSA_14ComposedLayoutINSA_7SwizzleILi1ELi4ELi3EEENSA_18smem_ptr_flag_bitsILi8EEENSY_INSB_IJNSC_ILi8EEESI_EEENSB_IJSI_SE_EEEEEEEvEENS17_INSA_23SM90_TMA_LOAD_MULTICASTES1I_vEEEENS_8epilogue10collective18CollectiveEpilogueINS1N_23Sm100TmaWarpSpecializedILi1ELi1ELi32ELb0ELb0EEEJSK_NSB_IJNSY_ISH_SE_EES1S_EEESL_NSB_IJNSB_IJllllEEESE_S10_EEESL_S1V_NS1N_6fusion15FusionCallbacksIS1R_NS1W_17LinearCombinationISL_fSL_fLNS_15FloatRoundStyleE2EEESK_S1T_JEEENSA_5SM1004TMEM4LOAD26SM100_TMEM_LOAD_16dp32b32xES18_NS19_INS1A_ILi2ELi4ELi3EEES1D_NSY_INSB_IJS1E_SH_EEENSB_IJSH_SE_EEEEEEENSA_39AutoVectorizingCopyWithAssumedAlignmentILi128EEENSA_21SM90_TMA_STORE_IM2COLES2A_S2C_S2C_EEEvvEEEEvNT_6ParamsE --------------------------
	.section	.nv.shared._ZN7cutlass13device_kernelINS_4conv6kernel13ConvUniversalINS1_16ConvProblemShapeILNS1_8OperatorE0ELi3EEENS1_10collective14CollectiveConvINS1_47MainloopSm100TmaUmmaWarpSpecializedImplicitGemmILS5_0ELi54ELi3ELi1ELi2EN4cute5tupleIJNSA_1CILi2EEENSC_ILi1EEESE_EEEEENSB_IJNSC_ILi64EEESH_NSB_IJNSC_ILi32EEEEEEEEENS_12float_e4m3_tESL_NSA_8TiledMMAINSA_8MMA_AtomIJNSA_10MMA_TraitsINSA_19SM100_MMA_F8F6F4_SSEJSL_SL_fSH_SH_NSA_17integral_constantINSA_4UMMA5MajorELSS_0EEEST_NSQ_INSR_7ScaleInELSU_0EEESV_EEEEEENSA_6LayoutINSB_IJSE_SE_SE_EEENSB_IJNSC_ILi0EEES10_S10_EEEEENSB_IJNSA_10UnderscoreES13_S13_EEEEENS7_6detail27Sm100ImplicitGemmTileTraitsINSA_20SM90_TMA_LOAD_IM2COLENSA_14ComposedLayoutINSA_7SwizzleILi1ELi4ELi3EEENSA_18smem_ptr_flag_bitsILi8EEENSY_INSB_IJNSC_ILi8EEESI_EEENSB_IJSI_SE_EEEEEEEvEENS17_INSA_23SM90_TMA_LOAD_MULTICASTES1I_vEEEENS_8epilogue10collective18CollectiveEpilogueINS1N_23Sm100TmaWarpSpecializedILi1ELi1ELi32ELb0ELb0EEEJSK_NSB_IJNSY_ISH_SE_EES1S_EEESL_NSB_IJNSB_IJllllEEESE_S10_EEESL_S1V_NS1N_6fusion15FusionCallbacksIS1R_NS1W_17LinearCombinationISL_fSL_fLNS_15FloatRoundStyleE2EEESK_S1T_JEEENSA_5SM1004TMEM4LOAD26SM100_TMEM_LOAD_16dp32b32xES18_NS19_INS1A_ILi2ELi4ELi3EEES1D_NSY_INSB_IJS1E_SH_EEENSB_IJSH_SE_EEEEEEENSA_39AutoVectorizingCopyWithAssumedAlignmentILi128EEENSA_21SM90_TMA_STORE_IM2COLES2A_S2C_S2C_EEEvvEEEEvNT_6ParamsE,"aw",@nobits
	.sectionflags	@""
	.align	16
	.zero		1024


//--------------------- .nv.shared.reserved.0     --------------------------
	.section	.nv.shared.reserved.0,"aw",@nobits
	.weak		__nv_reservedSMEM_offset_0_alias
	.size		__nv_reservedSMEM_offset_0_alias, 0, 64
	.other		__nv_reservedSMEM_offset_0_alias,@"STO_CUDA_RESERVED_SHARED STV_DEFAULT"
__nv_reservedSMEM_offset_0_alias:
	.zero		0
.nv.shared.reserved.0:
	.zero		64
	.weak		__nv_reservedSMEM_tcgen05_partition
	.type		__nv_reservedSMEM_tcgen05_partition,@object
	.size		__nv_reservedSMEM_tcgen05_partition,(.L_0 - __nv_reservedSMEM_tcgen05_partition)
__nv_reservedSMEM_tcgen05_partition:
	.zero		32
.L_0:


//--------------------- .nv.global                --------------------------
	.section	.nv.global,"aw",@nobits
.nv.global:
	.type		_ZN39_INTERNAL_fbfffaf9_4_k_cu_9b766391_32614cute1_E,@object
	.size		_ZN39_INTERNAL_fbfffaf9_4_k_cu_9b766391_32614cute1_E,(_ZN39_INTERNAL_fbfffaf9_4_k_cu_9b766391_32614cuda3std3__45__cpo6cbeginE - _ZN39_INTERNAL_fbfffaf9_4_k_cu_9b766391_32614cute1_E)
_ZN39_INTERNAL_fbfffaf9_4_k_cu_9b766391_32614cute1_E:
	.zero		1
	.type		_ZN39_INTERNAL_fbfffaf9_4_k_cu_9b766391_32614cuda3std3__45__cpo6cbeginE,@object
	.size		_ZN39_INTERNAL_fbfffaf9_4_k_cu_9b766391_32614cuda3std3__45__cpo6cbeginE,(_ZN39_INTERNAL_fbfffaf9_4_k_cu_9b766391_32614cuda3std3__48in_placeE - _ZN39_INTERNAL_fbfffaf9_4_k_cu_9b766391_32614cuda3std3__45__cpo6cbeginE)
_ZN39_INTERNAL_fbfffaf9_4_k_cu_9b766391_32614cuda3std3__45__cpo6cbeginE:
	.zero		1
	.type		_ZN39_INTERNAL_fbfffaf9_4_k_cu_9b766391_32614cuda3std3__48in_placeE,@object
	.size		_ZN39_INTERNAL_fbfffaf9_4_k_cu_9b766391_32614cuda3std3__48in_placeE,(_ZN39_INTERNAL_fbfffaf9_4_k_cu_9b766391_32614cuda3std6ranges3__45__cpo9iter_moveE - _ZN39_INTERNAL_fbfffaf9_4_k_cu_9b766391_32614cuda3std3__48in_placeE)
_ZN39_INTERNAL_fbfffaf9_4_k_cu_9b766391_32614cuda3std3__48in_placeE:
	.zero		1
	.type		_ZN39_INTERNAL_fbfffaf9_4_k_cu_9b766391_32614cuda3std6ranges3__45__cpo9iter_moveE,@object
	.size		_ZN39_INTERNAL_fbfffaf9_4_k_cu_9b766391_32614cuda3std6ranges3__45__cpo9iter_moveE,(_ZN39_INTERNAL_fbfffaf9_4_k_cu_9b766391_32614cuda3std3__45__cpo5beginE - _ZN39_INTERNAL_fbfffaf9_4_k_cu_9b766391_32614cuda3std6ranges3__45__cpo9iter_moveE)
_ZN39_INTERNAL_fbfffaf9_4_k_cu_9b766391_32614cuda3std6ranges3__45__cpo9iter_moveE:
	.zero		1
	.type		_ZN39_INTERNAL_fbfffaf9_4_k_cu_9b766391_32614cuda3std3__45__cpo5beginE,@object
	.size		_ZN39_INTERNAL_fbfffaf9_4_k_cu_9b766391_32614cuda3std3__45__cpo5beginE,(_ZN39_INTERNAL_fbfffaf9_4_k_cu_9b766391_32614cuda3std3__441_GLOBAL__N__fbfffaf9_4_k_cu_9b766391_32616ignoreE - _ZN39_INTERNAL_fbfffaf9_4_k_cu_9b766391_32614cuda3std3__45__cpo5beginE)
_ZN39_INTERNAL_fbfffaf9_4_k_cu_9b766391_32614cuda3std3__45__cpo5beginE:
	.zero		1
	.type		_ZN39_INTERNAL_fbfffaf9_4_k_cu_9b766391_32614cuda3std3__441_GLOBAL__N__fbfffaf9_4_k_cu_9b766391_32616ignoreE,@object
	.size		_ZN39_INTERNAL_fbfffaf9_4_k_cu_9b766391_32614cuda3std3__441_GLOBAL__N__fbfffaf9_4_k_cu_9b766391_32616ignoreE,(_ZN39_INTERNAL_fbfffaf9_4_k_cu_9b766391_32614cute7productE - _ZN39_INTERNAL_fbfffaf9_4_k_cu_9b766391_32614cuda3std3__441_GLOBAL__N__fbfffaf9_4_k_cu_9b766391_32616ignoreE)
_ZN39_INTERNAL_fbfffaf9_4_k_cu_9b766391_32614cuda3std3__441_GLOBAL__N__fbfffaf9_4_k_cu_9b766391_32616ignoreE:
	.zero		1
	.type		_ZN39_INTERNAL_fbfffaf9_4_k_cu_9b766391_32614cute7productE,@object
	.size		_ZN39_INTERNAL_fbfffaf9_4_k_cu_9b766391_32614cute7productE,(_ZN39_INTERNAL_fbfffaf9_4_k_cu_9b766391_32614cuda3std3__45__cpo3endE - _ZN39_INTERNAL_fbfffaf9_4_k_cu_9b766391_32614cute7productE)
_ZN39_INTERNAL_fbfffaf9_4_k_cu_9b766391_32614cute7productE:
	.zero		1
	.type		_ZN39_INTERNAL_fbfffaf9_4_k_cu_9b766391_32614cuda3std3__45__cpo3endE,@object
	.size		_ZN39_INTERNAL_fbfffaf9_4_k_cu_9b766391_32614cuda3std3__45__cpo3endE,(_ZN39_INTERNAL_fbfffaf9_4_k_cu_9b766391_32614cuda3std3__419piecewise_constructE - _ZN39_INTERNAL_fbfffaf9_4_k_cu_9b766391_32614cuda3std3__45__cpo3endE)
_ZN39_INTERNAL_fbfffaf9_4_k_cu_9b766391_32614cuda3std3__45__cpo3endE:
	.zero		1
	.type		_ZN39_INTERNAL_fbfffaf9_4_k_cu_9b766391_32614cuda3std3__419piecewise_constructE,@object
	.size		_ZN39_INTERNAL_fbfffaf9_4_k_cu_9b766391_32614cuda3std3__419piecewise_constructE,(_ZN39_INTERNAL_fbfffaf9_4_k_cu_9b766391_32614cuda3std3__45__cpo4cendE - _ZN39_INTERNAL_fbfffaf9_4_k_cu_9b766391_32614cuda3std3__419piecewise_constructE)
_ZN39_INTERNAL_fbfffaf9_4_k_cu_9b766391_32614cuda3std3__419piecewise_constructE:
	.zero		1
	.type		_ZN39_INTERNAL_fbfffaf9_4_k_cu_9b766391_32614cuda3std3__45__cpo4cendE,@object
	.size		_ZN39_INTERNAL_fbfffaf9_4_k_cu_9b766391_32614cuda3std3__45__cpo4cendE,(_ZN39_INTERNAL_fbfffaf9_4_k_cu_9b766391_32614cuda3std6ranges3__45__cpo4swapE - _ZN39_INTERNAL_fbfffaf9_4_k_cu_9b766391_32614cuda3std3__45__cpo4cendE)
_ZN39_INTERNAL_fbfffaf9_4_k_cu_9b766391_32614cuda3std3__45__cpo4cendE:
	.zero		1
	.type		_ZN39_INTERNAL_fbfffaf9_4_k_cu_9b766391_32614cuda3std6ranges3__45__cpo4swapE,@object
	.size		_ZN39_INTERNAL_fbfffaf9_4_k_cu_9b766391_32614cuda3std6ranges3__45__cpo4swapE,(.L_10 - _ZN39_INTERNAL_fbfffaf9_4_k_cu_9b766391_32614cuda3std6ranges3__45__cpo4swapE)
_ZN39_INTERNAL_fbfffaf9_4_k_cu_9b766391_32614cuda3std6ranges3__45__cpo4swapE:
	.zero		1
.L_10:


//--------------------- .nv.constant0._ZN7cutlass13device_kernelINS_4conv6kernel13ConvUniversalINS1_16ConvProblemShapeILNS1_8OperatorE0ELi3EEENS1_10collective14CollectiveConvINS1_47MainloopSm100TmaUmmaWarpSpecializedImplicitGemmILS5_0ELi54ELi3ELi1ELi2EN4cute5tupleIJNSA_1CILi2EEENSC_ILi1EEESE_EEEEENSB_IJNSC_ILi64EEESH_NSB_IJNSC_ILi32EEEEEEEEENS_12float_e4m3_tESL_NSA_8TiledMMAINSA_8MMA_AtomIJNSA_10MMA_TraitsINSA_19SM100_MMA_F8F6F4_SSEJSL_SL_fSH_SH_NSA_17integral_constantINSA_4UMMA5MajorELSS_0EEEST_NSQ_INSR_7ScaleInELSU_0EEESV_EEEEEENSA_6LayoutINSB_IJSE_SE_SE_EEENSB_IJNSC_ILi0EEES10_S10_EEEEENSB_IJNSA_10UnderscoreES13_S13_EEEEENS7_6detail27Sm100ImplicitGemmTileTraitsINSA_20SM90_TMA_LOAD_IM2COLENSA_14ComposedLayoutINSA_7SwizzleILi1ELi4ELi3EEENSA_18smem_ptr_flag_bitsILi8EEENSY_INSB_IJNSC_ILi8EEESI_EEENSB_IJSI_SE_EEEEEEEvEENS17_INSA_23SM90_TMA_LOAD_MULTICASTES1I_vEEEENS_8epilogue10collective18CollectiveEpilogueINS1N_23Sm100TmaWarpSpecializedILi1ELi1ELi32ELb0ELb0EEEJSK_NSB_IJNSY_ISH_SE_EES1S_EEESL_NSB_IJNSB_IJllllEEESE_S10_EEESL_S1V_NS1N_6fusion15FusionCallbacksIS1R_NS1W_17LinearCombinationISL_fSL_fLNS_15FloatRoundStyleE2EEESK_S1T_JEEENSA_5SM1004TMEM4LOAD26SM100_TMEM_LOAD_16dp32b32xES18_NS19_INS1A_ILi2ELi4ELi3EEES1D_NSY_INSB_IJS1E_SH_EEENSB_IJSH_SE_EEEEEEENSA_39AutoVectorizingCopyWithAssumedAlignmentILi128EEENSA_21SM90_TMA_STORE_IM2COLES2A_S2C_S2C_EEEvvEEEEvNT_6ParamsE --------------------------
	.section	.nv.constant0._ZN7cutlass13device_kernelINS_4conv6kernel13ConvUniversalINS1_16ConvProblemShapeILNS1_8OperatorE0ELi3EEENS1_10collective14CollectiveConvINS1_47MainloopSm100TmaUmmaWarpSpecializedImplicitGemmILS5_0ELi54ELi3ELi1ELi2EN4cute5tupleIJNSA_1CILi2EEENSC_ILi1EEESE_EEEEENSB_IJNSC_ILi64EEESH_NSB_IJNSC_ILi32EEEEEEEEENS_12float_e4m3_tESL_NSA_8TiledMMAINSA_8MMA_AtomIJNSA_10MMA_TraitsINSA_19SM100_MMA_F8F6F4_SSEJSL_SL_fSH_SH_NSA_17integral_constantINSA_4UMMA5MajorELSS_0EEEST_NSQ_INSR_7ScaleInELSU_0EEESV_EEEEEENSA_6LayoutINSB_IJSE_SE_SE_EEENSB_IJNSC_ILi0EEES10_S10_EEEEENSB_IJNSA_10UnderscoreES13_S13_EEEEENS7_6detail27Sm100ImplicitGemmTileTraitsINSA_20SM90_TMA_LOAD_IM2COLENSA_14ComposedLayoutINSA_7SwizzleILi1ELi4ELi3EEENSA_18smem_ptr_flag_bitsILi8EEENSY_INSB_IJNSC_ILi8EEESI_EEENSB_IJSI_SE_EEEEEEEvEENS17_INSA_23SM90_TMA_LOAD_MULTICASTES1I_vEEEENS_8epilogue10collective18CollectiveEpilogueINS1N_23Sm100TmaWarpSpecializedILi1ELi1ELi32ELb0ELb0EEEJSK_NSB_IJNSY_ISH_SE_EES1S_EEESL_NSB_IJNSB_IJllllEEESE_S10_EEESL_S1V_NS1N_6fusion15FusionCallbacksIS1R_NS1W_17LinearCombinationISL_fSL_fLNS_15FloatRoundStyleE2EEESK_S1T_JEEENSA_5SM1004TMEM4LOAD26SM100_TMEM_LOAD_16dp32b32xES18_NS19_INS1A_ILi2ELi4ELi3EEES1D_NSY_INSB_IJS1E_SH_EEENSB_IJSH_SE_EEEEEEENSA_39AutoVectorizingCopyWithAssumedAlignmentILi128EEENSA_21SM90_TMA_STORE_IM2COLES2A_S2C_S2C_EEEvvEEEEvNT_6ParamsE,"a",@progbits
	.sectionflags	@""
	.align	4
.nv.constant0._ZN7cutlass13device_kernelINS_4conv6kernel13ConvUniversalINS1_16ConvProblemShapeILNS1_8OperatorE0ELi3EEENS1_10collective14CollectiveConvINS1_47MainloopSm100TmaUmmaWarpSpecializedImplicitGemmILS5_0ELi54ELi3ELi1ELi2EN4cute5tupleIJNSA_1CILi2EEENSC_ILi1EEESE_EEEEENSB_IJNSC_ILi64EEESH_NSB_IJNSC_ILi32EEEEEEEEENS_12float_e4m3_tESL_NSA_8TiledMMAINSA_8MMA_AtomIJNSA_10MMA_TraitsINSA_19SM100_MMA_F8F6F4_SSEJSL_SL_fSH_SH_NSA_17integral_constantINSA_4UMMA5MajorELSS_0EEEST_NSQ_INSR_7ScaleInELSU_0EEESV_EEEEEENSA_6LayoutINSB_IJSE_SE_SE_EEENSB_IJNSC_ILi0EEES10_S10_EEEEENSB_IJNSA_10UnderscoreES13_S13_EEEEENS7_6detail27Sm100ImplicitGemmTileTraitsINSA_20SM90_TMA_LOAD_IM2COLENSA_14ComposedLayoutINSA_7SwizzleILi1ELi4ELi3EEENSA_18smem_ptr_flag_bitsILi8EEENSY_INSB_IJNSC_ILi8EEESI_EEENSB_IJSI_SE_EEEEEEEvEENS17_INSA_23SM90_TMA_LOAD_MULTICASTES1I_vEEEENS_8epilogue10collective18CollectiveEpilogueINS1N_23Sm100TmaWarpSpecializedILi1ELi1ELi32ELb0ELb0EEEJSK_NSB_IJNSY_ISH_SE_EES1S_EEESL_NSB_IJNSB_IJllllEEESE_S10_EEESL_S1V_NS1N_6fusion15FusionCallbacksIS1R_NS1W_17LinearCombinationISL_fSL_fLNS_15FloatRoundStyleE2EEESK_S1T_JEEENSA_5SM1004TMEM4LOAD26SM100_TMEM_LOAD_16dp32b32xES18_NS19_INS1A_ILi2ELi4ELi3EEES1D_NSY_INSB_IJS1E_SH_EEENSB_IJSH_SE_EEEEEEENSA_39AutoVectorizingCopyWithAssumedAlignmentILi128EEENSA_21SM90_TMA_STORE_IM2COLES2A_S2C_S2C_EEEvvEEEEvNT_6ParamsE:
	.zero		3200


//--------------------- SYMBOLS --------------------------

	.type		.nv.reservedSmem.offset0,@object
	.size		.nv.reservedSmem.offset0,0x4
	.type		.nv.reservedSmem.cap,@object
	.size		.nv.reservedSmem.cap,0x4
	.type		__assertfail,@function
